//
// Generated by NVIDIA NVVM Compiler
//
// Compiler Build ID: CL-36424714
// Cuda compilation tools, release 13.0, V13.0.88
// Based on NVVM 20.0.0
//

.version 9.0
.target sm_100
.address_size 64

	// .globl	_Z69kernel_sgemm_T_T_m9_n9_k56_lda9_ldb9_ldc56_alpha_1_beta_1_sss_0b51dc0PKfiS0_iPfijPj
// _ZZ69kernel_sgemm_T_T_m9_n9_k56_lda9_ldb9_ldc56_alpha_1_beta_1_sss_0b51dc0PKfiS0_iPfijPjE11totalShrMem has been demoted
// _ZZ69kernel_sgemm_T_T_m9_n9_k56_lda9_ldb9_ldc56_alpha_1_beta_1_sss_2da3af1PKfiS0_iPfijPjE11totalShrMem has been demoted

.visible .entry _Z69kernel_sgemm_T_T_m9_n9_k56_lda9_ldb9_ldc56_alpha_1_beta_1_sss_0b51dc0PKfiS0_iPfijPj(
	.param .u64 .ptr .align 1 _Z69kernel_sgemm_T_T_m9_n9_k56_lda9_ldb9_ldc56_alpha_1_beta_1_sss_0b51dc0PKfiS0_iPfijPj_param_0,
	.param .u32 _Z69kernel_sgemm_T_T_m9_n9_k56_lda9_ldb9_ldc56_alpha_1_beta_1_sss_0b51dc0PKfiS0_iPfijPj_param_1,
	.param .u64 .ptr .align 1 _Z69kernel_sgemm_T_T_m9_n9_k56_lda9_ldb9_ldc56_alpha_1_beta_1_sss_0b51dc0PKfiS0_iPfijPj_param_2,
	.param .u32 _Z69kernel_sgemm_T_T_m9_n9_k56_lda9_ldb9_ldc56_alpha_1_beta_1_sss_0b51dc0PKfiS0_iPfijPj_param_3,
	.param .u64 .ptr .align 1 _Z69kernel_sgemm_T_T_m9_n9_k56_lda9_ldb9_ldc56_alpha_1_beta_1_sss_0b51dc0PKfiS0_iPfijPj_param_4,
	.param .u32 _Z69kernel_sgemm_T_T_m9_n9_k56_lda9_ldb9_ldc56_alpha_1_beta_1_sss_0b51dc0PKfiS0_iPfijPj_param_5,
	.param .u32 _Z69kernel_sgemm_T_T_m9_n9_k56_lda9_ldb9_ldc56_alpha_1_beta_1_sss_0b51dc0PKfiS0_iPfijPj_param_6,
	.param .u64 .ptr .align 1 _Z69kernel_sgemm_T_T_m9_n9_k56_lda9_ldb9_ldc56_alpha_1_beta_1_sss_0b51dc0PKfiS0_iPfijPj_param_7
)
.maxntid 64
{
	.reg .pred 	%p<7>;
	.reg .b16 	%rs<32>;
	.reg .b32 	%r<57>;
	.reg .b32 	%f<201>;
	.reg .b64 	%rd<24>;
	// demoted variable
	.shared .align 8 .b8 _ZZ69kernel_sgemm_T_T_m9_n9_k56_lda9_ldb9_ldc56_alpha_1_beta_1_sss_0b51dc0PKfiS0_iPfijPjE11totalShrMem[2448];
	ld.param.u64 	%rd5, [_Z69kernel_sgemm_T_T_m9_n9_k56_lda9_ldb9_ldc56_alpha_1_beta_1_sss_0b51dc0PKfiS0_iPfijPj_param_0];
	ld.param.u32 	%r7, [_Z69kernel_sgemm_T_T_m9_n9_k56_lda9_ldb9_ldc56_alpha_1_beta_1_sss_0b51dc0PKfiS0_iPfijPj_param_1];
	ld.param.u64 	%rd6, [_Z69kernel_sgemm_T_T_m9_n9_k56_lda9_ldb9_ldc56_alpha_1_beta_1_sss_0b51dc0PKfiS0_iPfijPj_param_2];
	ld.param.u32 	%r8, [_Z69kernel_sgemm_T_T_m9_n9_k56_lda9_ldb9_ldc56_alpha_1_beta_1_sss_0b51dc0PKfiS0_iPfijPj_param_3];
	ld.param.u64 	%rd7, [_Z69kernel_sgemm_T_T_m9_n9_k56_lda9_ldb9_ldc56_alpha_1_beta_1_sss_0b51dc0PKfiS0_iPfijPj_param_4];
	ld.param.u32 	%r9, [_Z69kernel_sgemm_T_T_m9_n9_k56_lda9_ldb9_ldc56_alpha_1_beta_1_sss_0b51dc0PKfiS0_iPfijPj_param_5];
	ld.param.u32 	%r10, [_Z69kernel_sgemm_T_T_m9_n9_k56_lda9_ldb9_ldc56_alpha_1_beta_1_sss_0b51dc0PKfiS0_iPfijPj_param_6];
	ld.param.u64 	%rd8, [_Z69kernel_sgemm_T_T_m9_n9_k56_lda9_ldb9_ldc56_alpha_1_beta_1_sss_0b51dc0PKfiS0_iPfijPj_param_7];
	mov.u32 	%r1, %tid.y;
	mov.u32 	%r11, %ntid.y;
	mov.u32 	%r12, %ctaid.x;
	mad.lo.s32 	%r2, %r11, %r12, %r1;
	setp.ge.u32 	%p1, %r2, %r10;
	@%p1 bra 	$L__BB0_9;
	setp.eq.s64 	%p2, %rd8, 0;
	@%p2 bra 	$L__BB0_3;
	cvta.to.global.u64 	%rd9, %rd8;
	mul.wide.u32 	%rd10, %r2, 4;
	add.s64 	%rd11, %rd9, %rd10;
	ld.global.u32 	%r13, [%rd11];
	setp.eq.s32 	%p3, %r13, 0;
	@%p3 bra 	$L__BB0_9;
$L__BB0_3:
	mul.lo.s32 	%r14, %r2, 504;
	add.s32 	%r15, %r14, %r7;
	cvt.u64.u32 	%rd12, %r15;
	mad.lo.s32 	%r16, %r2, 81, %r8;
	cvt.u64.u32 	%rd1, %r16;
	add.s32 	%r3, %r9, %r14;
	mov.u32 	%r17, _ZZ69kernel_sgemm_T_T_m9_n9_k56_lda9_ldb9_ldc56_alpha_1_beta_1_sss_0b51dc0PKfiS0_iPfijPjE11totalShrMem;
	mad.lo.s32 	%r4, %r1, 2448, %r17;
	mov.u32 	%r18, %tid.x;
	cvt.u64.u32 	%rd2, %r18;
	add.s64 	%rd13, %rd12, %rd2;
	cvta.to.global.u64 	%rd14, %rd5;
	shl.b64 	%rd15, %rd13, 2;
	add.s64 	%rd3, %rd14, %rd15;
	ld.global.f32 	%f1, [%rd3];
	cvt.u16.u32 	%rs1, %r18;
	mul.lo.s16 	%rs2, %rs1, 57;
	shr.u16 	%rs3, %rs2, 9;
	mul.lo.s32 	%r5, %r18, 59;
	mul.wide.u16 	%r19, %rs3, -530;
	add.s32 	%r20, %r19, %r5;
	shl.b32 	%r21, %r20, 2;
	and.b32  	%r22, %r21, 262140;
	add.s32 	%r23, %r4, %r22;
	st.shared.f32 	[%r23], %f1;
	ld.global.f32 	%f2, [%rd3+256];
	or.b16  	%rs4, %rs1, 64;
	mul.lo.s16 	%rs5, %rs4, 57;
	shr.u16 	%rs6, %rs5, 9;
	mul.wide.u16 	%r24, %rs6, -530;
	add.s32 	%r25, %r5, %r24;
	shl.b32 	%r26, %r25, 2;
	add.s32 	%r27, %r26, 15104;
	and.b32  	%r28, %r27, 262140;
	add.s32 	%r29, %r4, %r28;
	st.shared.f32 	[%r29], %f2;
	ld.global.f32 	%f3, [%rd3+512];
	or.b16  	%rs7, %rs1, 128;
	mul.lo.s16 	%rs8, %rs7, 57;
	shr.u16 	%rs9, %rs8, 9;
	mul.wide.u16 	%r30, %rs9, -530;
	add.s32 	%r31, %r5, %r30;
	shl.b32 	%r32, %r31, 2;
	add.s32 	%r33, %r32, 30208;
	and.b32  	%r34, %r33, 262140;
	add.s32 	%r35, %r4, %r34;
	st.shared.f32 	[%r35], %f3;
	ld.global.f32 	%f4, [%rd3+768];
	or.b16  	%rs10, %rs1, 192;
	mul.lo.s16 	%rs11, %rs10, 57;
	shr.u16 	%rs12, %rs11, 9;
	mul.wide.u16 	%r36, %rs12, -530;
	add.s32 	%r37, %r5, %r36;
	shl.b32 	%r38, %r37, 2;
	add.s32 	%r39, %r38, 45312;
	and.b32  	%r40, %r39, 262140;
	add.s32 	%r41, %r4, %r40;
	st.shared.f32 	[%r41], %f4;
	ld.global.f32 	%f5, [%rd3+1024];
	or.b16  	%rs13, %rs1, 256;
	mul.hi.u16 	%rs14, %rs13, 7282;
	mul.lo.s16 	%rs15, %rs1, 59;
	mad.lo.s16 	%rs16, %rs14, -530, %rs15;
	add.s16 	%rs17, %rs16, 15104;
	mul.wide.u16 	%r42, %rs17, 4;
	add.s32 	%r43, %r4, %r42;
	st.shared.f32 	[%r43], %f5;
	ld.global.f32 	%f6, [%rd3+1280];
	or.b16  	%rs18, %rs1, 320;
	mul.hi.u16 	%rs19, %rs18, 7282;
	mad.lo.s16 	%rs20, %rs19, -530, %rs15;
	add.s16 	%rs21, %rs20, 18880;
	mul.wide.u16 	%r44, %rs21, 4;
	add.s32 	%r45, %r4, %r44;
	st.shared.f32 	[%r45], %f6;
	ld.global.f32 	%f7, [%rd3+1536];
	or.b16  	%rs22, %rs1, 384;
	mul.hi.u16 	%rs23, %rs22, 7282;
	mad.lo.s16 	%rs24, %rs23, -530, %rs15;
	add.s16 	%rs25, %rs24, 22656;
	mul.wide.u16 	%r46, %rs25, 4;
	add.s32 	%r47, %r4, %r46;
	st.shared.f32 	[%r47], %f7;
	ld.global.f32 	%f8, [%rd3+1792];
	or.b16  	%rs26, %rs1, 448;
	mul.hi.u16 	%rs27, %rs26, 7282;
	mad.lo.s16 	%rs28, %rs27, -530, %rs15;
	add.s16 	%rs29, %rs28, 26432;
	mul.wide.u16 	%r48, %rs29, 4;
	add.s32 	%r49, %r4, %r48;
	st.shared.f32 	[%r49], %f8;
	setp.gt.u32 	%p4, %r18, 18;
	@%p4 bra 	$L__BB0_5;
	ld.global.f32 	%f9, [%rd3+2048];
	or.b16  	%rs30, %rs1, 512;
	mul.hi.u16 	%rs31, %rs30, 7282;
	cvt.u32.u16 	%r50, %rs31;
	mad.lo.s32 	%r51, %r50, -530, %r5;
	shl.b32 	%r52, %r51, 2;
	add.s32 	%r53, %r52, %r4;
	st.shared.f32 	[%r53+120832], %f9;
$L__BB0_5:
	cvt.u32.u64 	%r54, %rd2;
	add.s64 	%rd16, %rd1, %rd2;
	cvta.to.global.u64 	%rd17, %rd6;
	shl.b64 	%rd18, %rd16, 2;
	add.s64 	%rd4, %rd17, %rd18;
	ld.global.f32 	%f10, [%rd4];
	shl.b32 	%r55, %r54, 2;
	add.s32 	%r6, %r4, %r55;
	st.shared.f32 	[%r6+2124], %f10;
	setp.gt.u32 	%p5, %r54, 16;
	@%p5 bra 	$L__BB0_7;
	ld.global.f32 	%f11, [%rd4+256];
	st.shared.f32 	[%r6+2380], %f11;
$L__BB0_7:
	bar.sync 	0;
	setp.gt.u32 	%p6, %r54, 55;
	@%p6 bra 	$L__BB0_9;
	ld.shared.f32 	%f12, [%r6];
	ld.shared.f32 	%f13, [%r4+2124];
	fma.rn.f32 	%f14, %f12, %f13, 0f00000000;
	ld.shared.v2.f32 	{%f15, %f16}, [%r4+2128];
	fma.rn.f32 	%f17, %f12, %f15, 0f00000000;
	fma.rn.f32 	%f18, %f12, %f16, 0f00000000;
	ld.shared.v2.f32 	{%f19, %f20}, [%r4+2136];
	fma.rn.f32 	%f21, %f12, %f19, 0f00000000;
	fma.rn.f32 	%f22, %f12, %f20, 0f00000000;
	ld.shared.v2.f32 	{%f23, %f24}, [%r4+2144];
	fma.rn.f32 	%f25, %f12, %f23, 0f00000000;
	fma.rn.f32 	%f26, %f12, %f24, 0f00000000;
	ld.shared.v2.f32 	{%f27, %f28}, [%r4+2152];
	fma.rn.f32 	%f29, %f12, %f27, 0f00000000;
	fma.rn.f32 	%f30, %f12, %f28, 0f00000000;
	ld.shared.f32 	%f31, [%r6+236];
	ld.shared.v2.f32 	{%f32, %f33}, [%r4+2160];
	fma.rn.f32 	%f34, %f31, %f32, %f14;
	fma.rn.f32 	%f35, %f31, %f33, %f17;
	ld.shared.v2.f32 	{%f36, %f37}, [%r4+2168];
	fma.rn.f32 	%f38, %f31, %f36, %f18;
	fma.rn.f32 	%f39, %f31, %f37, %f21;
	ld.shared.v2.f32 	{%f40, %f41}, [%r4+2176];
	fma.rn.f32 	%f42, %f31, %f40, %f22;
	fma.rn.f32 	%f43, %f31, %f41, %f25;
	ld.shared.v2.f32 	{%f44, %f45}, [%r4+2184];
	fma.rn.f32 	%f46, %f31, %f44, %f26;
	fma.rn.f32 	%f47, %f31, %f45, %f29;
	ld.shared.v2.f32 	{%f48, %f49}, [%r4+2192];
	fma.rn.f32 	%f50, %f31, %f48, %f30;
	ld.shared.f32 	%f51, [%r6+472];
	fma.rn.f32 	%f52, %f51, %f49, %f34;
	ld.shared.v2.f32 	{%f53, %f54}, [%r4+2200];
	fma.rn.f32 	%f55, %f51, %f53, %f35;
	fma.rn.f32 	%f56, %f51, %f54, %f38;
	ld.shared.v2.f32 	{%f57, %f58}, [%r4+2208];
	fma.rn.f32 	%f59, %f51, %f57, %f39;
	fma.rn.f32 	%f60, %f51, %f58, %f42;
	ld.shared.v2.f32 	{%f61, %f62}, [%r4+2216];
	fma.rn.f32 	%f63, %f51, %f61, %f43;
	fma.rn.f32 	%f64, %f51, %f62, %f46;
	ld.shared.v2.f32 	{%f65, %f66}, [%r4+2224];
	fma.rn.f32 	%f67, %f51, %f65, %f47;
	fma.rn.f32 	%f68, %f51, %f66, %f50;
	ld.shared.f32 	%f69, [%r6+708];
	ld.shared.v2.f32 	{%f70, %f71}, [%r4+2232];
	fma.rn.f32 	%f72, %f69, %f70, %f52;
	fma.rn.f32 	%f73, %f69, %f71, %f55;
	ld.shared.v2.f32 	{%f74, %f75}, [%r4+2240];
	fma.rn.f32 	%f76, %f69, %f74, %f56;
	fma.rn.f32 	%f77, %f69, %f75, %f59;
	ld.shared.v2.f32 	{%f78, %f79}, [%r4+2248];
	fma.rn.f32 	%f80, %f69, %f78, %f60;
	fma.rn.f32 	%f81, %f69, %f79, %f63;
	ld.shared.v2.f32 	{%f82, %f83}, [%r4+2256];
	fma.rn.f32 	%f84, %f69, %f82, %f64;
	fma.rn.f32 	%f85, %f69, %f83, %f67;
	ld.shared.v2.f32 	{%f86, %f87}, [%r4+2264];
	fma.rn.f32 	%f88, %f69, %f86, %f68;
	ld.shared.f32 	%f89, [%r6+944];
	fma.rn.f32 	%f90, %f89, %f87, %f72;
	ld.shared.v2.f32 	{%f91, %f92}, [%r4+2272];
	fma.rn.f32 	%f93, %f89, %f91, %f73;
	fma.rn.f32 	%f94, %f89, %f92, %f76;
	ld.shared.v2.f32 	{%f95, %f96}, [%r4+2280];
	fma.rn.f32 	%f97, %f89, %f95, %f77;
	fma.rn.f32 	%f98, %f89, %f96, %f80;
	ld.shared.v2.f32 	{%f99, %f100}, [%r4+2288];
	fma.rn.f32 	%f101, %f89, %f99, %f81;
	fma.rn.f32 	%f102, %f89, %f100, %f84;
	ld.shared.v2.f32 	{%f103, %f104}, [%r4+2296];
	fma.rn.f32 	%f105, %f89, %f103, %f85;
	fma.rn.f32 	%f106, %f89, %f104, %f88;
	ld.shared.f32 	%f107, [%r6+1180];
	ld.shared.v2.f32 	{%f108, %f109}, [%r4+2304];
	fma.rn.f32 	%f110, %f107, %f108, %f90;
	fma.rn.f32 	%f111, %f107, %f109, %f93;
	ld.shared.v2.f32 	{%f112, %f113}, [%r4+2312];
	fma.rn.f32 	%f114, %f107, %f112, %f94;
	fma.rn.f32 	%f115, %f107, %f113, %f97;
	ld.shared.v2.f32 	{%f116, %f117}, [%r4+2320];
	fma.rn.f32 	%f118, %f107, %f116, %f98;
	fma.rn.f32 	%f119, %f107, %f117, %f101;
	ld.shared.v2.f32 	{%f120, %f121}, [%r4+2328];
	fma.rn.f32 	%f122, %f107, %f120, %f102;
	fma.rn.f32 	%f123, %f107, %f121, %f105;
	ld.shared.v2.f32 	{%f124, %f125}, [%r4+2336];
	fma.rn.f32 	%f126, %f107, %f124, %f106;
	ld.shared.f32 	%f127, [%r6+1416];
	fma.rn.f32 	%f128, %f127, %f125, %f110;
	ld.shared.v2.f32 	{%f129, %f130}, [%r4+2344];
	fma.rn.f32 	%f131, %f127, %f129, %f111;
	fma.rn.f32 	%f132, %f127, %f130, %f114;
	ld.shared.v2.f32 	{%f133, %f134}, [%r4+2352];
	fma.rn.f32 	%f135, %f127, %f133, %f115;
	fma.rn.f32 	%f136, %f127, %f134, %f118;
	ld.shared.v2.f32 	{%f137, %f138}, [%r4+2360];
	fma.rn.f32 	%f139, %f127, %f137, %f119;
	fma.rn.f32 	%f140, %f127, %f138, %f122;
	ld.shared.v2.f32 	{%f141, %f142}, [%r4+2368];
	fma.rn.f32 	%f143, %f127, %f141, %f123;
	fma.rn.f32 	%f144, %f127, %f142, %f126;
	ld.shared.f32 	%f145, [%r6+1652];
	ld.shared.v2.f32 	{%f146, %f147}, [%r4+2376];
	fma.rn.f32 	%f148, %f145, %f146, %f128;
	fma.rn.f32 	%f149, %f145, %f147, %f131;
	ld.shared.v2.f32 	{%f150, %f151}, [%r4+2384];
	fma.rn.f32 	%f152, %f145, %f150, %f132;
	fma.rn.f32 	%f153, %f145, %f151, %f135;
	ld.shared.v2.f32 	{%f154, %f155}, [%r4+2392];
	fma.rn.f32 	%f156, %f145, %f154, %f136;
	fma.rn.f32 	%f157, %f145, %f155, %f139;
	ld.shared.v2.f32 	{%f158, %f159}, [%r4+2400];
	fma.rn.f32 	%f160, %f145, %f158, %f140;
	fma.rn.f32 	%f161, %f145, %f159, %f143;
	ld.shared.v2.f32 	{%f162, %f163}, [%r4+2408];
	fma.rn.f32 	%f164, %f145, %f162, %f144;
	ld.shared.f32 	%f165, [%r6+1888];
	fma.rn.f32 	%f166, %f165, %f163, %f148;
	ld.shared.v2.f32 	{%f167, %f168}, [%r4+2416];
	fma.rn.f32 	%f169, %f165, %f167, %f149;
	fma.rn.f32 	%f170, %f165, %f168, %f152;
	ld.shared.v2.f32 	{%f171, %f172}, [%r4+2424];
	fma.rn.f32 	%f173, %f165, %f171, %f153;
	fma.rn.f32 	%f174, %f165, %f172, %f156;
	ld.shared.v2.f32 	{%f175, %f176}, [%r4+2432];
	fma.rn.f32 	%f177, %f165, %f175, %f157;
	fma.rn.f32 	%f178, %f165, %f176, %f160;
	ld.shared.v2.f32 	{%f179, %f180}, [%r4+2440];
	fma.rn.f32 	%f181, %f165, %f179, %f161;
	fma.rn.f32 	%f182, %f165, %f180, %f164;
	cvt.u64.u32 	%rd19, %r3;
	add.s64 	%rd20, %rd2, %rd19;
	cvta.to.global.u64 	%rd21, %rd7;
	shl.b64 	%rd22, %rd20, 2;
	add.s64 	%rd23, %rd21, %rd22;
	ld.global.f32 	%f183, [%rd23];
	add.f32 	%f184, %f166, %f183;
	st.global.f32 	[%rd23], %f184;
	ld.global.f32 	%f185, [%rd23+224];
	add.f32 	%f186, %f169, %f185;
	st.global.f32 	[%rd23+224], %f186;
	ld.global.f32 	%f187, [%rd23+448];
	add.f32 	%f188, %f170, %f187;
	st.global.f32 	[%rd23+448], %f188;
	ld.global.f32 	%f189, [%rd23+672];
	add.f32 	%f190, %f173, %f189;
	st.global.f32 	[%rd23+672], %f190;
	ld.global.f32 	%f191, [%rd23+896];
	add.f32 	%f192, %f174, %f191;
	st.global.f32 	[%rd23+896], %f192;
	ld.global.f32 	%f193, [%rd23+1120];
	add.f32 	%f194, %f177, %f193;
	st.global.f32 	[%rd23+1120], %f194;
	ld.global.f32 	%f195, [%rd23+1344];
	add.f32 	%f196, %f178, %f195;
	st.global.f32 	[%rd23+1344], %f196;
	ld.global.f32 	%f197, [%rd23+1568];
	add.f32 	%f198, %f181, %f197;
	st.global.f32 	[%rd23+1568], %f198;
	ld.global.f32 	%f199, [%rd23+1792];
	add.f32 	%f200, %f182, %f199;
	st.global.f32 	[%rd23+1792], %f200;
$L__BB0_9:
	ret;

}
	// .globl	_Z69kernel_sgemm_T_T_m9_n9_k56_lda9_ldb9_ldc56_alpha_1_beta_1_sss_2da3af1PKfiS0_iPfijPj
.visible .entry _Z69kernel_sgemm_T_T_m9_n9_k56_lda9_ldb9_ldc56_alpha_1_beta_1_sss_2da3af1PKfiS0_iPfijPj(
	.param .u64 .ptr .align 1 _Z69kernel_sgemm_T_T_m9_n9_k56_lda9_ldb9_ldc56_alpha_1_beta_1_sss_2da3af1PKfiS0_iPfijPj_param_0,
	.param .u32 _Z69kernel_sgemm_T_T_m9_n9_k56_lda9_ldb9_ldc56_alpha_1_beta_1_sss_2da3af1PKfiS0_iPfijPj_param_1,
	.param .u64 .ptr .align 1 _Z69kernel_sgemm_T_T_m9_n9_k56_lda9_ldb9_ldc56_alpha_1_beta_1_sss_2da3af1PKfiS0_iPfijPj_param_2,
	.param .u32 _Z69kernel_sgemm_T_T_m9_n9_k56_lda9_ldb9_ldc56_alpha_1_beta_1_sss_2da3af1PKfiS0_iPfijPj_param_3,
	.param .u64 .ptr .align 1 _Z69kernel_sgemm_T_T_m9_n9_k56_lda9_ldb9_ldc56_alpha_1_beta_1_sss_2da3af1PKfiS0_iPfijPj_param_4,
	.param .u32 _Z69kernel_sgemm_T_T_m9_n9_k56_lda9_ldb9_ldc56_alpha_1_beta_1_sss_2da3af1PKfiS0_iPfijPj_param_5,
	.param .u32 _Z69kernel_sgemm_T_T_m9_n9_k56_lda9_ldb9_ldc56_alpha_1_beta_1_sss_2da3af1PKfiS0_iPfijPj_param_6,
	.param .u64 .ptr .align 1 _Z69kernel_sgemm_T_T_m9_n9_k56_lda9_ldb9_ldc56_alpha_1_beta_1_sss_2da3af1PKfiS0_iPfijPj_param_7
)
.maxntid 64
{
	.reg .pred 	%p<7>;
	.reg .b16 	%rs<32>;
	.reg .b32 	%r<57>;
	.reg .b32 	%f<88>;
	.reg .b64 	%rd<24>;
	// demoted variable
	.shared .align 8 .b8 _ZZ69kernel_sgemm_T_T_m9_n9_k56_lda9_ldb9_ldc56_alpha_1_beta_1_sss_2da3af1PKfiS0_iPfijPjE11totalShrMem[2224];
	ld.param.u64 	%rd4, [_Z69kernel_sgemm_T_T_m9_n9_k56_lda9_ldb9_ldc56_alpha_1_beta_1_sss_2da3af1PKfiS0_iPfijPj_param_0];
	ld.param.u32 	%r7, [_Z69kernel_sgemm_T_T_m9_n9_k56_lda9_ldb9_ldc56_alpha_1_beta_1_sss_2da3af1PKfiS0_iPfijPj_param_1];
	ld.param.u64 	%rd5, [_Z69kernel_sgemm_T_T_m9_n9_k56_lda9_ldb9_ldc56_alpha_1_beta_1_sss_2da3af1PKfiS0_iPfijPj_param_2];
	ld.param.u32 	%r8, [_Z69kernel_sgemm_T_T_m9_n9_k56_lda9_ldb9_ldc56_alpha_1_beta_1_sss_2da3af1PKfiS0_iPfijPj_param_3];
	ld.param.u64 	%rd6, [_Z69kernel_sgemm_T_T_m9_n9_k56_lda9_ldb9_ldc56_alpha_1_beta_1_sss_2da3af1PKfiS0_iPfijPj_param_4];
	ld.param.u32 	%r9, [_Z69kernel_sgemm_T_T_m9_n9_k56_lda9_ldb9_ldc56_alpha_1_beta_1_sss_2da3af1PKfiS0_iPfijPj_param_5];
	ld.param.u32 	%r10, [_Z69kernel_sgemm_T_T_m9_n9_k56_lda9_ldb9_ldc56_alpha_1_beta_1_sss_2da3af1PKfiS0_iPfijPj_param_6];
	ld.param.u64 	%rd7, [_Z69kernel_sgemm_T_T_m9_n9_k56_lda9_ldb9_ldc56_alpha_1_beta_1_sss_2da3af1PKfiS0_iPfijPj_param_7];
	mov.u32 	%r1, %tid.y;
	mov.u32 	%r11, %ntid.y;
	mov.u32 	%r12, %ctaid.x;
	mad.lo.s32 	%r2, %r11, %r12, %r1;
	setp.ge.u32 	%p1, %r2, %r10;
	@%p1 bra 	$L__BB1_9;
	setp.eq.s64 	%p2, %rd7, 0;
	@%p2 bra 	$L__BB1_3;
	cvta.to.global.u64 	%rd8, %rd7;
	mul.wide.u32 	%rd9, %r2, 4;
	add.s64 	%rd10, %rd8, %rd9;
	ld.global.u32 	%r13, [%rd10];
	setp.eq.s32 	%p3, %r13, 0;
	@%p3 bra 	$L__BB1_9;
$L__BB1_3:
	mul.lo.s32 	%r14, %r2, 504;
	add.s32 	%r15, %r14, %r7;
	cvt.u64.u32 	%rd11, %r15;
	mad.lo.s32 	%r16, %r2, 25, %r8;
	cvt.u64.u32 	%rd1, %r16;
	add.s32 	%r3, %r9, %r14;
	mov.u32 	%r17, _ZZ69kernel_sgemm_T_T_m9_n9_k56_lda9_ldb9_ldc56_alpha_1_beta_1_sss_2da3af1PKfiS0_iPfijPjE11totalShrMem;
	mad.lo.s32 	%r4, %r1, 2224, %r17;
	mov.u32 	%r18, %tid.x;
	cvt.u64.u32 	%rd2, %r18;
	add.s64 	%rd12, %rd11, %rd2;
	cvta.to.global.u64 	%rd13, %rd4;
	shl.b64 	%rd14, %rd12, 2;
	add.s64 	%rd3, %rd13, %rd14;
	ld.global.f32 	%f1, [%rd3];
	cvt.u16.u32 	%rs1, %r18;
	mul.lo.s16 	%rs2, %rs1, 57;
	shr.u16 	%rs3, %rs2, 9;
	mul.lo.s32 	%r5, %r18, 59;
	mul.wide.u16 	%r19, %rs3, -530;
	add.s32 	%r20, %r19, %r5;
	shl.b32 	%r21, %r20, 2;
	and.b32  	%r22, %r21, 262140;
	add.s32 	%r23, %r4, %r22;
	st.shared.f32 	[%r23], %f1;
	ld.global.f32 	%f2, [%rd3+256];
	or.b16  	%rs4, %rs1, 64;
	mul.lo.s16 	%rs5, %rs4, 57;
	shr.u16 	%rs6, %rs5, 9;
	mul.wide.u16 	%r24, %rs6, -530;
	add.s32 	%r25, %r5, %r24;
	shl.b32 	%r26, %r25, 2;
	add.s32 	%r27, %r26, 15104;
	and.b32  	%r28, %r27, 262140;
	add.s32 	%r29, %r4, %r28;
	st.shared.f32 	[%r29], %f2;
	ld.global.f32 	%f3, [%rd3+512];
	or.b16  	%rs7, %rs1, 128;
	mul.lo.s16 	%rs8, %rs7, 57;
	shr.u16 	%rs9, %rs8, 9;
	mul.wide.u16 	%r30, %rs9, -530;
	add.s32 	%r31, %r5, %r30;
	shl.b32 	%r32, %r31, 2;
	add.s32 	%r33, %r32, 30208;
	and.b32  	%r34, %r33, 262140;
	add.s32 	%r35, %r4, %r34;
	st.shared.f32 	[%r35], %f3;
	ld.global.f32 	%f4, [%rd3+768];
	or.b16  	%rs10, %rs1, 192;
	mul.lo.s16 	%rs11, %rs10, 57;
	shr.u16 	%rs12, %rs11, 9;
	mul.wide.u16 	%r36, %rs12, -530;
	add.s32 	%r37, %r5, %r36;
	shl.b32 	%r38, %r37, 2;
	add.s32 	%r39, %r38, 45312;
	and.b32  	%r40, %r39, 262140;
	add.s32 	%r41, %r4, %r40;
	st.shared.f32 	[%r41], %f4;
	ld.global.f32 	%f5, [%rd3+1024];
	or.b16  	%rs13, %rs1, 256;
	mul.hi.u16 	%rs14, %rs13, 7282;
	mul.lo.s16 	%rs15, %rs1, 59;
	mad.lo.s16 	%rs16, %rs14, -530, %rs15;
	add.s16 	%rs17, %rs16, 15104;
	mul.wide.u16 	%r42, %rs17, 4;
	add.s32 	%r43, %r4, %r42;
	st.shared.f32 	[%r43], %f5;
	ld.global.f32 	%f6, [%rd3+1280];
	or.b16  	%rs18, %rs1, 320;
	mul.hi.u16 	%rs19, %rs18, 7282;
	mad.lo.s16 	%rs20, %rs19, -530, %rs15;
	add.s16 	%rs21, %rs20, 18880;
	mul.wide.u16 	%r44, %rs21, 4;
	add.s32 	%r45, %r4, %r44;
	st.shared.f32 	[%r45], %f6;
	ld.global.f32 	%f7, [%rd3+1536];
	or.b16  	%rs22, %rs1, 384;
	mul.hi.u16 	%rs23, %rs22, 7282;
	mad.lo.s16 	%rs24, %rs23, -530, %rs15;
	add.s16 	%rs25, %rs24, 22656;
	mul.wide.u16 	%r46, %rs25, 4;
	add.s32 	%r47, %r4, %r46;
	st.shared.f32 	[%r47], %f7;
	ld.global.f32 	%f8, [%rd3+1792];
	or.b16  	%rs26, %rs1, 448;
	mul.hi.u16 	%rs27, %rs26, 7282;
	mad.lo.s16 	%rs28, %rs27, -530, %rs15;
	add.s16 	%rs29, %rs28, 26432;
	mul.wide.u16 	%r48, %rs29, 4;
	add.s32 	%r49, %r4, %r48;
	st.shared.f32 	[%r49], %f8;
	setp.gt.u32 	%p4, %r18, 18;
	shl.b32 	%r50, %r18, 2;
	add.s32 	%r6, %r4, %r50;
	@%p4 bra 	$L__BB1_5;
	ld.global.f32 	%f9, [%rd3+2048];
	or.b16  	%rs30, %rs1, 512;
	mul.hi.u16 	%rs31, %rs30, 7282;
	cvt.u32.u16 	%r52, %rs31;
	mad.lo.s32 	%r53, %r52, -530, %r5;
	shl.b32 	%r54, %r53, 2;
	add.s32 	%r55, %r54, %r4;
	st.shared.f32 	[%r55+120832], %f9;
	bra.uni 	$L__BB1_6;
$L__BB1_5:
	cvt.u32.u64 	%r51, %rd2;
	setp.gt.u32 	%p5, %r51, 24;
	@%p5 bra 	$L__BB1_7;
$L__BB1_6:
	add.s64 	%rd15, %rd1, %rd2;
	cvta.to.global.u64 	%rd16, %rd5;
	shl.b64 	%rd17, %rd15, 2;
	add.s64 	%rd18, %rd16, %rd17;
	ld.global.f32 	%f10, [%rd18];
	st.shared.f32 	[%r6+2124], %f10;
$L__BB1_7:
	cvt.u32.u64 	%r56, %rd2;
	bar.sync 	0;
	setp.gt.u32 	%p6, %r56, 55;
	@%p6 bra 	$L__BB1_9;
	ld.shared.f32 	%f11, [%r6];
	ld.shared.f32 	%f12, [%r4+2124];
	fma.rn.f32 	%f13, %f11, %f12, 0f00000000;
	ld.shared.v2.f32 	{%f14, %f15}, [%r4+2128];
	fma.rn.f32 	%f16, %f11, %f14, 0f00000000;
	ld.shared.f32 	%f17, [%r6+236];
	fma.rn.f32 	%f18, %f17, %f15, %f13;
	ld.shared.v2.f32 	{%f19, %f20}, [%r4+2136];
	fma.rn.f32 	%f21, %f17, %f19, %f16;
	fma.rn.f32 	%f22, %f17, %f20, 0f00000000;
	ld.shared.f32 	%f23, [%r6+472];
	ld.shared.v2.f32 	{%f24, %f25}, [%r4+2144];
	fma.rn.f32 	%f26, %f23, %f24, %f21;
	fma.rn.f32 	%f27, %f23, %f25, %f22;
	ld.shared.v2.f32 	{%f28, %f29}, [%r4+2152];
	fma.rn.f32 	%f30, %f23, %f28, 0f00000000;
	ld.shared.f32 	%f31, [%r6+708];
	fma.rn.f32 	%f32, %f31, %f29, %f27;
	ld.shared.v2.f32 	{%f33, %f34}, [%r4+2160];
	fma.rn.f32 	%f35, %f31, %f33, %f30;
	fma.rn.f32 	%f36, %f31, %f34, 0f00000000;
	ld.shared.f32 	%f37, [%r6+944];
	ld.shared.v2.f32 	{%f38, %f39}, [%r4+2168];
	fma.rn.f32 	%f40, %f37, %f38, %f35;
	fma.rn.f32 	%f41, %f37, %f39, %f36;
	ld.shared.v2.f32 	{%f42, %f43}, [%r4+2176];
	fma.rn.f32 	%f44, %f37, %f42, 0f00000000;
	ld.shared.f32 	%f45, [%r6+1180];
	fma.rn.f32 	%f46, %f45, %f43, %f41;
	ld.shared.v2.f32 	{%f47, %f48}, [%r4+2184];
	fma.rn.f32 	%f49, %f45, %f47, %f44;
	fma.rn.f32 	%f50, %f45, %f48, 0f00000000;
	ld.shared.f32 	%f51, [%r6+1416];
	ld.shared.v2.f32 	{%f52, %f53}, [%r4+2192];
	fma.rn.f32 	%f54, %f51, %f52, %f49;
	fma.rn.f32 	%f55, %f51, %f53, %f50;
	ld.shared.v2.f32 	{%f56, %f57}, [%r4+2200];
	fma.rn.f32 	%f58, %f51, %f56, 0f00000000;
	ld.shared.f32 	%f59, [%r6+1652];
	fma.rn.f32 	%f60, %f59, %f57, %f55;
	ld.shared.v2.f32 	{%f61, %f62}, [%r4+2208];
	fma.rn.f32 	%f63, %f59, %f61, %f58;
	fma.rn.f32 	%f64, %f59, %f62, 0f00000000;
	ld.shared.f32 	%f65, [%r6+1888];
	ld.shared.v2.f32 	{%f66, %f67}, [%r4+2216];
	fma.rn.f32 	%f68, %f65, %f66, %f63;
	fma.rn.f32 	%f69, %f65, %f67, %f64;
	cvt.u64.u32 	%rd19, %r3;
	add.s64 	%rd20, %rd2, %rd19;
	cvta.to.global.u64 	%rd21, %rd6;
	shl.b64 	%rd22, %rd20, 2;
	add.s64 	%rd23, %rd21, %rd22;
	ld.global.f32 	%f70, [%rd23];
	add.f32 	%f71, %f18, %f70;
	st.global.f32 	[%rd23], %f71;
	ld.global.f32 	%f72, [%rd23+224];
	add.f32 	%f73, %f26, %f72;
	st.global.f32 	[%rd23+224], %f73;
	ld.global.f32 	%f74, [%rd23+448];
	add.f32 	%f75, %f32, %f74;
	st.global.f32 	[%rd23+448], %f75;
	ld.global.f32 	%f76, [%rd23+672];
	add.f32 	%f77, %f40, %f76;
	st.global.f32 	[%rd23+672], %f77;
	ld.global.f32 	%f78, [%rd23+896];
	add.f32 	%f79, %f46, %f78;
	st.global.f32 	[%rd23+896], %f79;
	ld.global.f32 	%f80, [%rd23+1120];
	add.f32 	%f81, %f54, %f80;
	st.global.f32 	[%rd23+1120], %f81;
	ld.global.f32 	%f82, [%rd23+1344];
	add.f32 	%f83, %f60, %f82;
	st.global.f32 	[%rd23+1344], %f83;
	ld.global.f32 	%f84, [%rd23+1568];
	add.f32 	%f85, %f68, %f84;
	st.global.f32 	[%rd23+1568], %f85;
	ld.global.f32 	%f86, [%rd23+1792];
	add.f32 	%f87, %f69, %f86;
	st.global.f32 	[%rd23+1792], %f87;
$L__BB1_9:
	ret;

}


// ===== COMPILED SASS (sm_100) =====

	.target	sm_100

	.elftype	@"ET_EXEC"


//--------------------- .note.nv.tkinfo           --------------------------
	.section	.note.nv.tkinfo,"",@"SHT_NOTE"
	.sectionflags	@"SHF_NOTE_NV_TKINFO"
	.tkinfo
        /*0018*/ 	.word	0x00000002
        /*0030*/ 	.string	""
        /*0030*/ 	.string	"ptxas"
        /*0030*/ 	.string	"Cuda compilation tools, release 13.0, V13.0.88"
        /*0030*/ 	.string	"Build cuda_13.0.r13.0/compiler.36424714_0"
        /*0030*/ 	.string	"-arch sm_100 -m 64 "



//--------------------- .note.nv.cuinfo           --------------------------
	.section	.note.nv.cuinfo,"",@"SHT_NOTE"
	.sectionflags	@"SHF_NOTE_NV_CUINFO"
        /*0018*/ 	.short	0x0002
        /*001a*/ 	.short	0x0064
        /*001c*/ 	.short	0x0082
	.zero		2


//--------------------- .nv.info                  --------------------------
	.section	.nv.info,"",@"SHT_CUDA_INFO"
	.align	4


	//----- nvinfo : EIATTR_REGCOUNT
	.align		4
        /*0000*/ 	.byte	0x04, 0x2f
        /*0002*/ 	.short	(.L_1 - .L_0)
	.align		4
.L_0:
        /*0004*/ 	.word	index@(_Z69kernel_sgemm_T_T_m9_n9_k56_lda9_ldb9_ldc56_alpha_1_beta_1_sss_0b51dc0PKfiS0_iPfijPj)
        /*0008*/ 	.word	0x00000022


	//----- nvinfo : EIATTR_FRAME_SIZE
	.align		4
.L_1:
        /*000c*/ 	.byte	0x04, 0x11
        /*000e*/ 	.short	(.L_3 - .L_2)
	.align		4
.L_2:
        /*0010*/ 	.word	index@(_Z69kernel_sgemm_T_T_m9_n9_k56_lda9_ldb9_ldc56_alpha_1_beta_1_sss_0b51dc0PKfiS0_iPfijPj)
        /*0014*/ 	.word	0x00000000


	//----- nvinfo : EIATTR_REGCOUNT
	.align		4
.L_3:
        /*0018*/ 	.byte	0x04, 0x2f
        /*001a*/ 	.short	(.L_5 - .L_4)
	.align		4
.L_4:
        /*001c*/ 	.word	index@(_Z69kernel_sgemm_T_T_m9_n9_k56_lda9_ldb9_ldc56_alpha_1_beta_1_sss_2da3af1PKfiS0_iPfijPj)
        /*0020*/ 	.word	0x00000020


	//----- nvinfo : EIATTR_FRAME_SIZE
	.align		4
.L_5:
        /*0024*/ 	.byte	0x04, 0x11
        /*0026*/ 	.short	(.L_7 - .L_6)
	.align		4
.L_6:
        /*0028*/ 	.word	index@(_Z69kernel_sgemm_T_T_m9_n9_k56_lda9_ldb9_ldc56_alpha_1_beta_1_sss_2da3af1PKfiS0_iPfijPj)
        /*002c*/ 	.word	0x00000000


	//----- nvinfo : EIATTR_MIN_STACK_SIZE
	.align		4
.L_7:
        /*0030*/ 	.byte	0x04, 0x12
        /*0032*/ 	.short	(.L_9 - .L_8)
	.align		4
.L_8:
        /*0034*/ 	.word	index@(_Z69kernel_sgemm_T_T_m9_n9_k56_lda9_ldb9_ldc56_alpha_1_beta_1_sss_2da3af1PKfiS0_iPfijPj)
        /*0038*/ 	.word	0x00000000


	//----- nvinfo : EIATTR_MIN_STACK_SIZE
	.align		4
.L_9:
        /*003c*/ 	.byte	0x04, 0x12
        /*003e*/ 	.short	(.L_11 - .L_10)
	.align		4
.L_10:
        /*0040*/ 	.word	index@(_Z69kernel_sgemm_T_T_m9_n9_k56_lda9_ldb9_ldc56_alpha_1_beta_1_sss_0b51dc0PKfiS0_iPfijPj)
        /*0044*/ 	.word	0x00000000
.L_11:


//--------------------- .nv.compat                --------------------------
	.section	.nv.compat,"",@"SHT_CUDA_COMPAT_INFO"
	.align	4
        /*0000*/ 	.byte	0x02, 0x09, 0x00, 0x00, 0x02, 0x02, 0x01, 0x00, 0x02, 0x05, 0x05, 0x00, 0x03, 0x07, 0x01, 0x01
        /*0010*/ 	.byte	0x02, 0x03, 0x00, 0x00, 0x02, 0x06, 0x01, 0x00, 0x04, 0x0b, 0x08, 0x00, 0x09, 0x00, 0x00, 0x00
        /*0020*/ 	.byte	0x00, 0x00, 0x00, 0x00


//--------------------- .nv.info._Z69kernel_sgemm_T_T_m9_n9_k56_lda9_ldb9_ldc56_alpha_1_beta_1_sss_2da3af1PKfiS0_iPfijPj --------------------------
	.section	.nv.info._Z69kernel_sgemm_T_T_m9_n9_k56_lda9_ldb9_ldc56_alpha_1_beta_1_sss_2da3af1PKfiS0_iPfijPj,"",@"SHT_CUDA_INFO"
	.sectionflags	@""
	.align	4


	//----- nvinfo : EIATTR_CUDA_API_VERSION
	.align		4
        /*0000*/ 	.byte	0x04, 0x37
        /*0002*/ 	.short	(.L_13 - .L_12)
.L_12:
        /*0004*/ 	.word	0x00000082


	//----- nvinfo : EIATTR_KPARAM_INFO
	.align		4
.L_13:
        /*0008*/ 	.byte	0x04, 0x17
        /*000a*/ 	.short	(.L_15 - .L_14)
.L_14:
        /*000c*/ 	.word	0x00000000
        /*0010*/ 	.short	0x0007
        /*0012*/ 	.short	0x0030
        /*0014*/ 	.byte	0x00, 0xf5, 0x21, 0x00


	//----- nvinfo : EIATTR_KPARAM_INFO
	.align		4
.L_15:
        /*0018*/ 	.byte	0x04, 0x17
        /*001a*/ 	.short	(.L_17 - .L_16)
.L_16:
        /*001c*/ 	.word	0x00000000
        /*0020*/ 	.short	0x0006
        /*0022*/ 	.short	0x002c
        /*0024*/ 	.byte	0x00, 0xf0, 0x11, 0x00


	//----- nvinfo : EIATTR_KPARAM_INFO
	.align		4
.L_17:
        /*0028*/ 	.byte	0x04, 0x17
        /*002a*/ 	.short	(.L_19 - .L_18)
.L_18:
        /*002c*/ 	.word	0x00000000
        /*0030*/ 	.short	0x0005
        /*0032*/ 	.short	0x0028
        /*0034*/ 	.byte	0x00, 0xf0, 0x11, 0x00


	//----- nvinfo : EIATTR_KPARAM_INFO
	.align		4
.L_19:
        /*0038*/ 	.byte	0x04, 0x17
        /*003a*/ 	.short	(.L_21 - .L_20)
.L_20:
        /*003c*/ 	.word	0x00000000
        /*0040*/ 	.short	0x0004
        /*0042*/ 	.short	0x0020
        /*0044*/ 	.byte	0x00, 0xf5, 0x21, 0x00


	//----- nvinfo : EIATTR_KPARAM_INFO
	.align		4
.L_21:
        /*0048*/ 	.byte	0x04, 0x17
        /*004a*/ 	.short	(.L_23 - .L_22)
.L_22:
        /*004c*/ 	.word	0x00000000
        /*0050*/ 	.short	0x0003
        /*0052*/ 	.short	0x0018
        /*0054*/ 	.byte	0x00, 0xf0, 0x11, 0x00


	//----- nvinfo : EIATTR_KPARAM_INFO
	.align		4
.L_23:
        /*0058*/ 	.byte	0x04, 0x17
        /*005a*/ 	.short	(.L_25 - .L_24)
.L_24:
        /*005c*/ 	.word	0x00000000
        /*0060*/ 	.short	0x0002
        /*0062*/ 	.short	0x0010
        /*0064*/ 	.byte	0x00, 0xf5, 0x21, 0x00


	//----- nvinfo : EIATTR_KPARAM_INFO
	.align		4
.L_25:
        /*0068*/ 	.byte	0x04, 0x17
        /*006a*/ 	.short	(.L_27 - .L_26)
.L_26:
        /*006c*/ 	.word	0x00000000
        /*0070*/ 	.short	0x0001
        /*0072*/ 	.short	0x0008
        /*0074*/ 	.byte	0x00, 0xf0, 0x11, 0x00


	//----- nvinfo : EIATTR_KPARAM_INFO
	.align		4
.L_27:
        /*0078*/ 	.byte	0x04, 0x17
        /*007a*/ 	.short	(.L_29 - .L_28)
.L_28:
        /*007c*/ 	.word	0x00000000
        /*0080*/ 	.short	0x0000
        /*0082*/ 	.short	0x0000
        /*0084*/ 	.byte	0x00, 0xf5, 0x21, 0x00


	//----- nvinfo : EIATTR_SPARSE_MMA_MASK
	.align		4
.L_29:
        /*0088*/ 	.byte	0x03, 0x50
        /*008a*/ 	.short	0x0000


	//----- nvinfo : EIATTR_MAXREG_COUNT
	.align		4
        /*008c*/ 	.byte	0x03, 0x1b
        /*008e*/ 	.short	0x00ff


	//----- nvinfo : EIATTR_NUM_BARRIERS
	.align		4
        /*0090*/ 	.byte	0x02, 0x4c
        /*0092*/ 	.byte	0x01
	.zero		1


	//----- nvinfo : EIATTR_MERCURY_ISA_VERSION
	.align		4
        /*0094*/ 	.byte	0x03, 0x5f
        /*0096*/ 	.short	0x0101


	//----- nvinfo : EIATTR_VRC_CTA_INIT_COUNT
	.align		4
        /*0098*/ 	.byte	0x02, 0x4a
	.zero		1
	.zero		1


	//----- nvinfo : EIATTR_EXIT_INSTR_OFFSETS
	.align		4
        /*009c*/ 	.byte	0x04, 0x1c
        /*009e*/ 	.short	(.L_31 - .L_30)


	//   ....[0]....
.L_30:
        /*00a0*/ 	.word	0x00000070


	//   ....[1]....
        /*00a4*/ 	.word	0x00000110


	//   ....[2]....
        /*00a8*/ 	.word	0x000009c0


	//   ....[3]....
        /*00ac*/ 	.word	0x00000e60


	//----- nvinfo : EIATTR_MAX_THREADS
	.align		4
.L_31:
        /*00b0*/ 	.byte	0x04, 0x05
        /*00b2*/ 	.short	(.L_33 - .L_32)
.L_32:
        /*00b4*/ 	.word	0x00000040
        /*00b8*/ 	.word	0x00000001
        /*00bc*/ 	.word	0x00000001


	//----- nvinfo : EIATTR_CRS_STACK_SIZE
	.align		4
.L_33:
        /*00c0*/ 	.byte	0x04, 0x1e
        /*00c2*/ 	.short	(.L_35 - .L_34)
.L_34:
        /*00c4*/ 	.word	0x00000000


	//----- nvinfo : EIATTR_CBANK_PARAM_SIZE
	.align		4
.L_35:
        /*00c8*/ 	.byte	0x03, 0x19
        /*00ca*/ 	.short	0x0038


	//----- nvinfo : EIATTR_PARAM_CBANK
	.align		4
        /*00cc*/ 	.byte	0x04, 0x0a
        /*00ce*/ 	.short	(.L_37 - .L_36)
	.align		4
.L_36:
        /*00d0*/ 	.word	index@(.nv.constant0._Z69kernel_sgemm_T_T_m9_n9_k56_lda9_ldb9_ldc56_alpha_1_beta_1_sss_2da3af1PKfiS0_iPfijPj)
        /*00d4*/ 	.short	0x0380
        /*00d6*/ 	.short	0x0038


	//----- nvinfo : EIATTR_SW_WAR
	.align		4
.L_37:
        /*00d8*/ 	.byte	0x04, 0x36
        /*00da*/ 	.short	(.L_39 - .L_38)
.L_38:
        /*00dc*/ 	.word	0x00000008
.L_39:


//--------------------- .nv.info._Z69kernel_sgemm_T_T_m9_n9_k56_lda9_ldb9_ldc56_alpha_1_beta_1_sss_0b51dc0PKfiS0_iPfijPj --------------------------
	.section	.nv.info._Z69kernel_sgemm_T_T_m9_n9_k56_lda9_ldb9_ldc56_alpha_1_beta_1_sss_0b51dc0PKfiS0_iPfijPj,"",@"SHT_CUDA_INFO"
	.sectionflags	@""
	.align	4


	//----- nvinfo : EIATTR_CUDA_API_VERSION
	.align		4
        /*0000*/ 	.byte	0x04, 0x37
        /*0002*/ 	.short	(.L_41 - .L_40)
.L_40:
        /*0004*/ 	.word	0x00000082


	//----- nvinfo : EIATTR_KPARAM_INFO
	.align		4
.L_41:
        /*0008*/ 	.byte	0x04, 0x17
        /*000a*/ 	.short	(.L_43 - .L_42)
.L_42:
        /*000c*/ 	.word	0x00000000
        /*0010*/ 	.short	0x0007
        /*0012*/ 	.short	0x0030
        /*0014*/ 	.byte	0x00, 0xf5, 0x21, 0x00


	//----- nvinfo : EIATTR_KPARAM_INFO
	.align		4
.L_43:
        /*0018*/ 	.byte	0x04, 0x17
        /*001a*/ 	.short	(.L_45 - .L_44)
.L_44:
        /*001c*/ 	.word	0x00000000
        /*0020*/ 	.short	0x0006
        /*0022*/ 	.short	0x002c
        /*0024*/ 	.byte	0x00, 0xf0, 0x11, 0x00


	//----- nvinfo : EIATTR_KPARAM_INFO
	.align		4
.L_45:
        /*0028*/ 	.byte	0x04, 0x17
        /*002a*/ 	.short	(.L_47 - .L_46)
.L_46:
        /*002c*/ 	.word	0x00000000
        /*0030*/ 	.short	0x0005
        /*0032*/ 	.short	0x0028
        /*0034*/ 	.byte	0x00, 0xf0, 0x11, 0x00


	//----- nvinfo : EIATTR_KPARAM_INFO
	.align		4
.L_47:
        /*0038*/ 	.byte	0x04, 0x17
        /*003a*/ 	.short	(.L_49 - .L_48)
.L_48:
        /*003c*/ 	.word	0x00000000
        /*0040*/ 	.short	0x0004
        /*0042*/ 	.short	0x0020
        /*0044*/ 	.byte	0x00, 0xf5, 0x21, 0x00


	//----- nvinfo : EIATTR_KPARAM_INFO
	.align		4
.L_49:
        /*0048*/ 	.byte	0x04, 0x17
        /*004a*/ 	.short	(.L_51 - .L_50)
.L_50:
        /*004c*/ 	.word	0x00000000
        /*0050*/ 	.short	0x0003
        /*0052*/ 	.short	0x0018
        /*0054*/ 	.byte	0x00, 0xf0, 0x11, 0x00


	//----- nvinfo : EIATTR_KPARAM_INFO
	.align		4
.L_51:
        /*0058*/ 	.byte	0x04, 0x17
        /*005a*/ 	.short	(.L_53 - .L_52)
.L_52:
        /*005c*/ 	.word	0x00000000
        /*0060*/ 	.short	0x0002
        /*0062*/ 	.short	0x0010
        /*0064*/ 	.byte	0x00, 0xf5, 0x21, 0x00


	//----- nvinfo : EIATTR_KPARAM_INFO
	.align		4
.L_53:
        /*0068*/ 	.byte	0x04, 0x17
        /*006a*/ 	.short	(.L_55 - .L_54)
.L_54:
        /*006c*/ 	.word	0x00000000
        /*0070*/ 	.short	0x0001
        /*0072*/ 	.short	0x0008
        /*0074*/ 	.byte	0x00, 0xf0, 0x11, 0x00


	//----- nvinfo : EIATTR_KPARAM_INFO
	.align		4
.L_55:
        /*0078*/ 	.byte	0x04, 0x17
        /*007a*/ 	.short	(.L_57 - .L_56)
.L_56:
        /*007c*/ 	.word	0x00000000
        /*0080*/ 	.short	0x0000
        /*0082*/ 	.short	0x0000
        /*0084*/ 	.byte	0x00, 0xf5, 0x21, 0x00


	//----- nvinfo : EIATTR_SPARSE_MMA_MASK
	.align		4
.L_57:
        /*0088*/ 	.byte	0x03, 0x50
        /*008a*/ 	.short	0x0000


	//----- nvinfo : EIATTR_MAXREG_COUNT
	.align		4
        /*008c*/ 	.byte	0x03, 0x1b
        /*008e*/ 	.short	0x00ff


	//----- nvinfo : EIATTR_NUM_BARRIERS
	.align		4
        /*0090*/ 	.byte	0x02, 0x4c
        /*0092*/ 	.byte	0x01
	.zero		1


	//----- nvinfo : EIATTR_MERCURY_ISA_VERSION
	.align		4
        /*0094*/ 	.byte	0x03, 0x5f
        /*0096*/ 	.short	0x0101


	//----- nvinfo : EIATTR_VRC_CTA_INIT_COUNT
	.align		4
        /*0098*/ 	.byte	0x02, 0x4a
	.zero		1
	.zero		1


	//----- nvinfo : EIATTR_EXIT_INSTR_OFFSETS
	.align		4
        /*009c*/ 	.byte	0x04, 0x1c
        /*009e*/ 	.short	(.L_59 - .L_58)


	//   ....[0]....
.L_58:
        /*00a0*/ 	.word	0x00000070


	//   ....[1]....
        /*00a4*/ 	.word	0x00000110


	//   ....[2]....
        /*00a8*/ 	.word	0x00000990


	//   ....[3]....
        /*00ac*/ 	.word	0x000012b0


	//----- nvinfo : EIATTR_MAX_THREADS
	.align		4
.L_59:
        /*00b0*/ 	.byte	0x04, 0x05
        /*00b2*/ 	.short	(.L_61 - .L_60)
.L_60:
        /*00b4*/ 	.word	0x00000040
        /*00b8*/ 	.word	0x00000001
        /*00bc*/ 	.word	0x00000001


	//----- nvinfo : EIATTR_CBANK_PARAM_SIZE
	.align		4
.L_61:
        /*00c0*/ 	.byte	0x03, 0x19
        /*00c2*/ 	.short	0x0038


	//----- nvinfo : EIATTR_PARAM_CBANK
	.align		4
        /*00c4*/ 	.byte	0x04, 0x0a
        /*00c6*/ 	.short	(.L_63 - .L_62)
	.align		4
.L_62:
        /*00c8*/ 	.word	index@(.nv.constant0._Z69kernel_sgemm_T_T_m9_n9_k56_lda9_ldb9_ldc56_alpha_1_beta_1_sss_0b51dc0PKfiS0_iPfijPj)
        /*00cc*/ 	.short	0x0380
        /*00ce*/ 	.short	0x0038


	//----- nvinfo : EIATTR_SW_WAR
	.align		4
.L_63:
        /*00d0*/ 	.byte	0x04, 0x36
        /*00d2*/ 	.short	(.L_65 - .L_64)
.L_64:
        /*00d4*/ 	.word	0x00000008
.L_65:


//--------------------- .nv.callgraph             --------------------------
	.section	.nv.callgraph,"",@"SHT_CUDA_CALLGRAPH"
	.align	4
	.sectionentsize	8
	.align		4
        /*0000*/ 	.word	0x00000000
	.align		4
        /*0004*/ 	.word	0xffffffff
	.align		4
        /*0008*/ 	.word	0x00000000
	.align		4
        /*000c*/ 	.word	0xfffffffe
	.align		4
        /*0010*/ 	.word	0x00000000
	.align		4
        /*0014*/ 	.word	0xfffffffd
	.align		4
        /*0018*/ 	.word	0x00000000
	.align		4
        /*001c*/ 	.word	0xfffffffc


//--------------------- .text._Z69kernel_sgemm_T_T_m9_n9_k56_lda9_ldb9_ldc56_alpha_1_beta_1_sss_2da3af1PKfiS0_iPfijPj --------------------------
	.section	.text._Z69kernel_sgemm_T_T_m9_n9_k56_lda9_ldb9_ldc56_alpha_1_beta_1_sss_2da3af1PKfiS0_iPfijPj,"ax",@progbits
	.align	128
        .global         _Z69kernel_sgemm_T_T_m9_n9_k56_lda9_ldb9_ldc56_alpha_1_beta_1_sss_2da3af1PKfiS0_iPfijPj
        .type           _Z69kernel_sgemm_T_T_m9_n9_k56_lda9_ldb9_ldc56_alpha_1_beta_1_sss_2da3af1PKfiS0_iPfijPj,@function
        .size           _Z69kernel_sgemm_T_T_m9_n9_k56_lda9_ldb9_ldc56_alpha_1_beta_1_sss_2da3af1PKfiS0_iPfijPj,(.L_x_8 - _Z69kernel_sgemm_T_T_m9_n9_k56_lda9_ldb9_ldc56_alpha_1_beta_1_sss_2da3af1PKfiS0_iPfijPj)
        .other          _Z69kernel_sgemm_T_T_m9_n9_k56_lda9_ldb9_ldc56_alpha_1_beta_1_sss_2da3af1PKfiS0_iPfijPj,@"STO_CUDA_ENTRY STV_DEFAULT"
_Z69kernel_sgemm_T_T_m9_n9_k56_lda9_ldb9_ldc56_alpha_1_beta_1_sss_2da3af1PKfiS0_iPfijPj:
.text._Z69kernel_sgemm_T_T_m9_n9_k56_lda9_ldb9_ldc56_alpha_1_beta_1_sss_2da3af1PKfiS0_iPfijPj:
[----:B------:R-:W-:Y:S01]  /*0000*/  LDC R1, c[0x0][0x37c] ;  /* 0x0000df00ff017b82 */ /* 0x000fe20000000800 */
[----:B------:R-:W0:Y:S01]  /*0010*/  S2R R11, SR_TID.Y ;  /* 0x00000000000b7919 */ /* 0x000e220000002200 */
[----:B------:R-:W0:Y:S01]  /*0020*/  LDCU UR4, c[0x0][0x364] ;  /* 0x00006c80ff0477ac */ /* 0x000e220008000800 */
[----:B------:R-:W0:Y:S01]  /*0030*/  S2R R0, SR_CTAID.X ;  /* 0x0000000000007919 */ /* 0x000e220000002500 */
[----:B------:R-:W1:Y:S01]  /*0040*/  LDCU UR5, c[0x0][0x3ac] ;  /* 0x00007580ff0577ac */ /* 0x000e620008000800 */
[----:B0-----:R-:W-:-:S05]  /*0050*/  IMAD R0, R0, UR4, R11 ;  /* 0x0000000400007c24 */ /* 0x001fca000f8e020b */
[----:B-1----:R-:W-:-:S13]  /*0060*/  ISETP.GE.U32.AND P0, PT, R0, UR5, PT ;  /* 0x0000000500007c0c */ /* 0x002fda000bf06070 */
[----:B------:R-:W-:Y:S05]  /*0070*/  @P0 EXIT ;  /* 0x000000000000094d */ /* 0x000fea0003800000 */
[----:B------:R-:W0:Y:S02]  /*0080*/  LDCU.64 UR4, c[0x0][0x3b0] ;  /* 0x00007600ff0477ac */ /* 0x000e240008000a00 */
[----:B0-----:R-:W-:-:S04]  /*0090*/  UISETP.NE.U32.AND UP0, UPT, UR4, URZ, UPT ;  /* 0x000000ff0400728c */ /* 0x001fc8000bf05070 */
[----:B------:R-:W-:Y:S01]  /*00a0*/  UISETP.NE.AND.EX UP0, UPT, UR5, URZ, UPT, UP0 ;  /* 0x000000ff0500728c */ /* 0x000fe2000bf05300 */
[----:B------:R-:W0:Y:S08]  /*00b0*/  LDCU.64 UR4, c[0x0][0x358] ;  /* 0x00006b00ff0477ac */ /* 0x000e300008000a00 */
[----:B------:R-:W-:Y:S05]  /*00c0*/  BRA.U !UP0, `(.L_x_0) ;  /* 0x0000000108147547 */ /* 0x000fea000b800000 */
[----:B------:R-:W1:Y:S02]  /*00d0*/  LDC.64 R2, c[0x0][0x3b0] ;  /* 0x0000ec00ff027b82 */ /* 0x000e640000000a00 */
[----:B-1----:R-:W-:-:S06]  /*00e0*/  IMAD.WIDE.U32 R2, R0, 0x4, R2 ;  /* 0x0000000400027825 */ /* 0x002fcc00078e0002 */
[----:B0-----:R-:W2:Y:S02]  /*00f0*/  LDG.E R2, desc[UR4][R2.64] ;  /* 0x0000000402027981 */ /* 0x001ea4000c1e1900 */
[----:B--2---:R-:W-:-:S13]  /*0100*/  ISETP.NE.AND P0, PT, R2, RZ, PT ;  /* 0x000000ff0200720c */ /* 0x004fda0003f05270 */
[----:B------:R-:W-:Y:S05]  /*0110*/  @!P0 EXIT ;  /* 0x000000000000894d */ /* 0x000fea0003800000 */
.L_x_0:
[----:B------:R-:W1:Y:S01]  /*0120*/  S2R R3, SR_TID.X ;  /* 0x0000000000037919 */ /* 0x000e620000002100 */
[----:B------:R-:W2:Y:S01]  /*0130*/  LDC R5, c[0x0][0x388] ;  /* 0x0000e200ff057b82 */ /* 0x000ea20000000800 */
[----:B------:R-:W3:Y:S01]  /*0140*/  LDCU.64 UR6, c[0x0][0x380] ;  /* 0x00007000ff0677ac */ /* 0x000ee20008000a00 */
[----:B------:R-:W4:Y:S01]  /*0150*/  S2R R9, SR_CgaCtaId ;  /* 0x0000000000097919 */ /* 0x000f220000008800 */
[----:B------:R-:W-:-:S05]  /*0160*/  MOV R6, 0x400 ;  /* 0x0000040000067802 */ /* 0x000fca0000000f00 */
[----:B------:R-:W5:Y:S08]  /*0170*/  LDC R27, c[0x0][0x398] ;  /* 0x0000e600ff1b7b82 */ /* 0x000f700000000800 */
[----:B------:R-:W5:Y:S01]  /*0180*/  LDC R29, c[0x0][0x3a8] ;  /* 0x0000ea00ff1d7b82 */ /* 0x000f620000000800 */
[----:B--2---:R-:W-:-:S05]  /*0190*/  IMAD R2, R0, 0x1f8, R5 ;  /* 0x000001f800027824 */ /* 0x004fca00078e0205 */
[----:B-1----:R-:W-:-:S05]  /*01a0*/  IADD3 R2, P0, PT, R2, R3, RZ ;  /* 0x0000000302027210 */ /* 0x002fca0007f1e0ff */
[----:B------:R-:W-:Y:S01]  /*01b0*/  IMAD.X R5, RZ, RZ, RZ, P0 ;  /* 0x000000ffff057224 */ /* 0x000fe200000e06ff */
[----:B---3--:R-:W-:-:S04]  /*01c0*/  LEA R16, P0, R2, UR6, 0x2 ;  /* 0x0000000602107c11 */ /* 0x008fc8000f8010ff */
[----:B------:R-:W-:Y:S02]  /*01d0*/  LEA.HI.X R17, R2, UR7, R5, 0x2, P0 ;  /* 0x0000000702117c11 */ /* 0x000fe400080f1405 */
[----:B------:R-:W-:-:S03]  /*01e0*/  ISETP.GT.U32.AND P0, PT, R3, 0x12, PT ;  /* 0x000000120300780c */ /* 0x000fc60003f04070 */
[----:B0-----:R-:W2:Y:S04]  /*01f0*/  LDG.E R15, desc[UR4][R16.64] ;  /* 0x00000004100f7981 */ /* 0x001ea8000c1e1900 */
[----:B------:R-:W3:Y:S04]  /*0200*/  LDG.E R14, desc[UR4][R16.64+0x100] ;  /* 0x00010004100e7981 */ /* 0x000ee8000c1e1900 */
[----:B------:R-:W3:Y:S04]  /*0210*/  LDG.E R12, desc[UR4][R16.64+0x200] ;  /* 0x00020004100c7981 */ /* 0x000ee8000c1e1900 */
[----:B------:R-:W3:Y:S04]  /*0220*/  LDG.E R10, desc[UR4][R16.64+0x300] ;  /* 0x00030004100a7981 */ /* 0x000ee8000c1e1900 */
[----:B------:R-:W3:Y:S04]  /*0230*/  LDG.E R2, desc[UR4][R16.64+0x400] ;  /* 0x0004000410027981 */ /* 0x000ee8000c1e1900 */
[----:B------:R-:W3:Y:S04]  /*0240*/  LDG.E R8, desc[UR4][R16.64+0x500] ;  /* 0x0005000410087981 */ /* 0x000ee8000c1e1900 */
[----:B------:R-:W3:Y:S04]  /*0250*/  LDG.E R7, desc[UR4][R16.64+0x600] ;  /* 0x0006000410077981 */ /* 0x000ee8000c1e1900 */
[----:B------:R-:W3:Y:S04]  /*0260*/  LDG.E R5, desc[UR4][R16.64+0x700] ;  /* 0x0007000410057981 */ /* 0x000ee8000c1e1900 */
[----:B------:R0:W3:Y:S01]  /*0270*/  @!P0 LDG.E R4, desc[UR4][R16.64+0x800] ;  /* 0x0008000410048981 */ /* 0x0000e2000c1e1900 */
[----:B----4-:R-:W-:Y:S01]  /*0280*/  LEA R6, R9, R6, 0x18 ;  /* 0x0000000609067211 */ /* 0x010fe200078ec0ff */
[C---:B------:R-:W-:Y:S01]  /*0290*/  IMAD R13, R3.reuse, 0x3b, RZ ;  /* 0x0000003b030d7824 */ /* 0x040fe200078e02ff */
[C---:B------:R-:W-:Y:S01]  /*02a0*/  LOP3.LUT R18, R3.reuse, 0x100, RZ, 0xfc, !PT ;  /* 0x0000010003127812 */ /* 0x040fe200078efcff */
[----:B------:R-:W-:Y:S01]  /*02b0*/  BSSY.RECONVERGENT B0, `(.L_x_1) ;  /* 0x000006d000007945 */ /* 0x000fe20003800200 */
[----:B------:R-:W-:Y:S01]  /*02c0*/  PRMT R21, R3, 0x9910, RZ ;  /* 0x0000991003157816 */ /* 0x000fe200000000ff */
[----:B------:R-:W-:Y:S01]  /*02d0*/  IMAD R20, R11, 0x8b0, R6 ;  /* 0x000008b00b147824 */ /* 0x000fe200078e0206 */
[C---:B------:R-:W-:Y:S01]  /*02e0*/  LOP3.LUT R11, R3.reuse, 0x40, RZ, 0xfc, !PT ;  /* 0x00000040030b7812 */ /* 0x040fe200078efcff */
[----:B------:R-:W-:Y:S01]  /*02f0*/  BSSY.RELIABLE B1, `(.L_x_2) ;  /* 0x0000061000017945 */ /* 0x000fe20003800100 */
[----:B------:R-:W-:Y:S01]  /*0300*/  LOP3.LUT R6, R3, 0x80, RZ, 0xfc, !PT ;  /* 0x0000008003067812 */ /* 0x000fe200078efcff */
[----:B------:R-:W-:Y:S01]  /*0310*/  IMAD R19, R21, 0x39, RZ ;  /* 0x0000003915137824 */ /* 0x000fe200078e02ff */
[----:B------:R-:W-:Y:S01]  /*0320*/  PRMT R11, R11, 0x9910, RZ ;  /* 0x000099100b0b7816 */ /* 0x000fe200000000ff */
[----:B------:R-:W-:Y:S01]  /*0330*/  IMAD R21, R21, 0x3b, RZ ;  /* 0x0000003b15157824 */ /* 0x000fe200078e02ff */
[----:B------:R-:W-:-:S02]  /*0340*/  LOP3.LUT R9, R3, 0xc0, RZ, 0xfc, !PT ;  /* 0x000000c003097812 */ /* 0x000fc400078efcff */
[----:B0-----:R-:W-:Y:S01]  /*0350*/  LOP3.LUT R16, R18, 0xffff, RZ, 0xc0, !PT ;  /* 0x0000ffff12107812 */ /* 0x001fe200078ec0ff */
[----:B------:R-:W-:Y:S01]  /*0360*/  IMAD R11, R11, 0x39, RZ ;  /* 0x000000390b0b7824 */ /* 0x000fe200078e02ff */
[----:B------:R-:W-:Y:S02]  /*0370*/  @!P0 LOP3.LUT R18, R3, 0x200, RZ, 0xfc, !PT ;  /* 0x0000020003128812 */ /* 0x000fe400078efcff */
[----:B------:R-:W-:Y:S01]  /*0380*/  PRMT R6, R6, 0x9910, RZ ;  /* 0x0000991006067816 */ /* 0x000fe200000000ff */
[----:B------:R-:W-:Y:S01]  /*0390*/  IMAD R16, R16, 0x1c72, RZ ;  /* 0x00001c7210107824 */ /* 0x000fe200078e02ff */
[----:B------:R-:W-:Y:S02]  /*03a0*/  PRMT R9, R9, 0x9910, RZ ;  /* 0x0000991009097816 */ /* 0x000fe400000000ff */
[----:B------:R-:W-:Y:S01]  /*03b0*/  @!P0 LOP3.LUT R18, R18, 0xffff, RZ, 0xc0, !PT ;  /* 0x0000ffff12128812 */ /* 0x000fe200078ec0ff */
[----:B------:R-:W-:Y:S01]  /*03c0*/  IMAD R6, R6, 0x39, RZ ;  /* 0x0000003906067824 */ /* 0x000fe200078e02ff */
[----:B------:R-:W-:Y:S01]  /*03d0*/  LOP3.LUT R17, R3, 0x140, RZ, 0xfc, !PT ;  /* 0x0000014003117812 */ /* 0x000fe200078efcff */
[----:B------:R-:W-:Y:S01]  /*03e0*/  IMAD R9, R9, 0x39, RZ ;  /* 0x0000003909097824 */ /* 0x000fe200078e02ff */
[----:B------:R-:W-:Y:S01]  /*03f0*/  LOP3.LUT R19, R19, 0xffff, RZ, 0xc0, !PT ;  /* 0x0000ffff13137812 */ /* 0x000fe200078ec0ff */
[----:B------:R-:W-:Y:S01]  /*0400*/  @!P0 IMAD R18, R18, 0x1c72, RZ ;  /* 0x00001c7212128824 */ /* 0x000fe200078e02ff */
[----:B------:R-:W-:-:S02]  /*0410*/  LOP3.LUT R11, R11, 0xffff, RZ, 0xc0, !PT ;  /* 0x0000ffff0b0b7812 */ /* 0x000fc400078ec0ff */
[----:B------:R-:W-:Y:S02]  /*0420*/  LOP3.LUT R23, R3, 0x180, RZ, 0xfc, !PT ;  /* 0x0000018003177812 */ /* 0x000fe400078efcff */
[----:B------:R-:W-:Y:S02]  /*0430*/  LOP3.LUT R17, R17, 0xffff, RZ, 0xc0, !PT ;  /* 0x0000ffff11117812 */ /* 0x000fe400078ec0ff */
[----:B------:R-:W-:Y:S02]  /*0440*/  LOP3.LUT R22, R3, 0x1c0, RZ, 0xfc, !PT ;  /* 0x000001c003167812 */ /* 0x000fe400078efcff */
[----:B------:R-:W-:Y:S01]  /*0450*/  SHF.R.U32.HI R19, RZ, 0x9, R19 ;  /* 0x00000009ff137819 */ /* 0x000fe20000011613 */
[----:B------:R-:W-:Y:S01]  /*0460*/  IMAD R17, R17, 0x1c72, RZ ;  /* 0x00001c7211117824 */ /* 0x000fe200078e02ff */
[----:B------:R-:W-:Y:S02]  /*0470*/  LOP3.LUT R6, R6, 0xffff, RZ, 0xc0, !PT ;  /* 0x0000ffff06067812 */ /* 0x000fe400078ec0ff */
[----:B------:R-:W-:-:S02]  /*0480*/  SHF.R.U32.HI R11, RZ, 0x9, R11 ;  /* 0x00000009ff0b7819 */ /* 0x000fc4000001160b */
[----:B------:R-:W-:Y:S02]  /*0490*/  LOP3.LUT R23, R23, 0xffff, RZ, 0xc0, !PT ;  /* 0x0000ffff17177812 */ /* 0x000fe400078ec0ff */
[----:B------:R-:W-:Y:S02]  /*04a0*/  LOP3.LUT R9, R9, 0xffff, RZ, 0xc0, !PT ;  /* 0x0000ffff09097812 */ /* 0x000fe400078ec0ff */
[----:B------:R-:W-:Y:S01]  /*04b0*/  LOP3.LUT R22, R22, 0xffff, RZ, 0xc0, !PT ;  /* 0x0000ffff16167812 */ /* 0x000fe200078ec0ff */
[----:B------:R-:W-:Y:S01]  /*04c0*/  IMAD R23, R23, 0x1c72, RZ ;  /* 0x00001c7217177824 */ /* 0x000fe200078e02ff */
[----:B------:R-:W-:Y:S02]  /*04d0*/  @!P0 SHF.R.U32.HI R24, RZ, 0x10, R18 ;  /* 0x00000010ff188819 */ /* 0x000fe40000011612 */
[----:B------:R-:W-:Y:S01]  /*04e0*/  LOP3.LUT R18, R19, 0xffff, RZ, 0xc0, !PT ;  /* 0x0000ffff13127812 */ /* 0x000fe200078ec0ff */
[----:B------:R-:W-:Y:S01]  /*04f0*/  IMAD R22, R22, 0x1c72, RZ ;  /* 0x00001c7216167824 */ /* 0x000fe200078e02ff */
[----:B------:R-:W-:-:S02]  /*0500*/  SHF.R.U32.HI R6, RZ, 0x9, R6 ;  /* 0x00000009ff067819 */ /* 0x000fc40000011606 */
[----:B------:R-:W-:Y:S01]  /*0510*/  LOP3.LUT R26, R11, 0xffff, RZ, 0xc0, !PT ;  /* 0x0000ffff0b1a7812 */ /* 0x000fe200078ec0ff */
[----:B------:R-:W-:Y:S01]  /*0520*/  IMAD R18, R18, 0xfdee, R13 ;  /* 0x0000fdee12127824 */ /* 0x000fe200078e020d */
[----:B------:R-:W-:Y:S02]  /*0530*/  SHF.R.U32.HI R9, RZ, 0x9, R9 ;  /* 0x00000009ff097819 */ /* 0x000fe40000011609 */
[----:B------:R-:W-:Y:S01]  /*0540*/  SHF.R.U32.HI R17, RZ, 0x10, R17 ;  /* 0x00000010ff117819 */ /* 0x000fe20000011611 */
[--C-:B------:R-:W-:Y:S01]  /*0550*/  IMAD R19, R26, 0xfdee, R13.reuse ;  /* 0x0000fdee1a137824 */ /* 0x100fe200078e020d */
[----:B------:R-:W-:Y:S01]  /*0560*/  LOP3.LUT R6, R6, 0xffff, RZ, 0xc0, !PT ;  /* 0x0000ffff06067812 */ /* 0x000fe200078ec0ff */
[----:B------:R-:W-:Y:S01]  /*0570*/  IMAD.SHL.U32 R18, R18, 0x4, RZ ;  /* 0x0000000412127824 */ /* 0x000fe200078e00ff */
[----:B------:R-:W-:Y:S02]  /*0580*/  SHF.R.U32.HI R16, RZ, 0x10, R16 ;  /* 0x00000010ff107819 */ /* 0x000fe40000011610 */
[----:B------:R-:W-:Y:S01]  /*0590*/  LOP3.LUT R28, R9, 0xffff, RZ, 0xc0, !PT ;  /* 0x0000ffff091c7812 */ /* 0x000fe200078ec0ff */
[----:B------:R-:W-:Y:S01]  /*05a0*/  @!P0 IMAD R9, R24, -0x212, R13 ;  /* 0xfffffdee18098824 */ /* 0x000fe200078e020d */
[----:B------:R-:W-:Y:S01]  /*05b0*/  SHF.R.U32.HI R23, RZ, 0x10, R23 ;  /* 0x00000010ff177819 */ /* 0x000fe20000011617 */
[--C-:B------:R-:W-:Y:S01]  /*05c0*/  IMAD R24, R6, 0xfdee, R13.reuse ;  /* 0x0000fdee06187824 */ /* 0x100fe200078e020d */
[----:B------:R-:W-:Y:S01]  /*05d0*/  PRMT R21, R21, 0x9910, RZ ;  /* 0x0000991015157816 */ /* 0x000fe200000000ff */
[----:B------:R-:W-:Y:S01]  /*05e0*/  IMAD R25, R28, 0xfdee, R13 ;  /* 0x0000fdee1c197824 */ /* 0x000fe200078e020d */
[----:B------:R-:W-:Y:S01]  /*05f0*/  PRMT R17, R17, 0x9910, RZ ;  /* 0x0000991011117816 */ /* 0x000fe200000000ff */
[----:B------:R-:W-:Y:S01]  /*0600*/  @!P0 IMAD R9, R9, 0x4, R20 ;  /* 0x0000000409098824 */ /* 0x000fe200078e0214 */
[----:B------:R-:W-:-:S02]  /*0610*/  SHF.R.U32.HI R22, RZ, 0x10, R22 ;  /* 0x00000010ff167819 */ /* 0x000fc40000011616 */
[----:B------:R-:W-:Y:S01]  /*0620*/  PRMT R16, R16, 0x9910, RZ ;  /* 0x0000991010107816 */ /* 0x000fe200000000ff */
[--C-:B------:R-:W-:Y:S01]  /*0630*/  IMAD R11, R17, -0x212, R21.reuse ;  /* 0xfffffdee110b7824 */ /* 0x100fe200078e0215 */
[----:B------:R-:W-:Y:S02]  /*0640*/  LEA R19, R19, 0x3b00, 0x2 ;  /* 0x00003b0013137811 */ /* 0x000fe400078e10ff */
[----:B------:R-:W-:Y:S01]  /*0650*/  PRMT R23, R23, 0x9910, RZ ;  /* 0x0000991017177816 */ /* 0x000fe200000000ff */
[--C-:B------:R-:W-:Y:S01]  /*0660*/  IMAD R6, R16, -0x212, R21.reuse ;  /* 0xfffffdee10067824 */ /* 0x100fe200078e0215 */
[----:B------:R-:W-:Y:S01]  /*0670*/  PRMT R22, R22, 0x9910, RZ ;  /* 0x0000991016167816 */ /* 0x000fe200000000ff */
[----:B------:R-:W-:Y:S01]  /*0680*/  VIADD R11, R11, 0x49c0 ;  /* 0x000049c00b0b7836 */ /* 0x000fe20000000000 */
[----:B------:R-:W-:Y:S01]  /*0690*/  LEA R24, R24, 0x7600, 0x2 ;  /* 0x0000760018187811 */ /* 0x000fe200078e10ff */
[--C-:B------:R-:W-:Y:S01]  /*06a0*/  IMAD R13, R23, -0x212, R21.reuse ;  /* 0xfffffdee170d7824 */ /* 0x100fe200078e0215 */
[----:B------:R-:W-:Y:S01]  /*06b0*/  LOP3.LUT R17, R18, 0x3fffc, RZ, 0xc0, !PT ;  /* 0x0003fffc12117812 */ /* 0x000fe200078ec0ff */
[----:B------:R-:W-:Y:S01]  /*06c0*/  IMAD R22, R22, -0x212, R21 ;  /* 0xfffffdee16167824 */ /* 0x000fe200078e0215 */
[----:B------:R-:W-:Y:S01]  /*06d0*/  LOP3.LUT R19, R19, 0x3fffc, RZ, 0xc0, !PT ;  /* 0x0003fffc13137812 */ /* 0x000fe200078ec0ff */
[----:B------:R-:W-:Y:S01]  /*06e0*/  VIADD R6, R6, 0x3b00 ;  /* 0x00003b0006067836 */ /* 0x000fe20000000000 */
[----:B------:R-:W-:Y:S01]  /*06f0*/  LEA R25, R25, 0xb100, 0x2 ;  /* 0x0000b10019197811 */ /* 0x000fe200078e10ff */
[----:B------:R-:W-:Y:S01]  /*0700*/  VIADD R22, R22, 0x6740 ;  /* 0x0000674016167836 */ /* 0x000fe20000000000 */
[----:B------:R-:W-:Y:S01]  /*0710*/  LOP3.LUT R23, R24, 0x3fffc, RZ, 0xc0, !PT ;  /* 0x0003fffc18177812 */ /* 0x000fe200078ec0ff */
[C---:B------:R-:W-:Y:S01]  /*0720*/  IMAD.IADD R19, R20.reuse, 0x1, R19 ;  /* 0x0000000114137824 */ /* 0x040fe200078e0213 */
[----:B------:R-:W-:-:S02]  /*0730*/  IADD3 R16, PT, PT, R20, R17, RZ ;  /* 0x0000001114107210 */ /* 0x000fc40007ffe0ff */
[----:B------:R-:W-:Y:S01]  /*0740*/  LOP3.LUT R25, R25, 0x3fffc, RZ, 0xc0, !PT ;  /* 0x0003fffc19197812 */ /* 0x000fe200078ec0ff */
[----:B------:R-:W-:Y:S01]  /*0750*/  IMAD.IADD R23, R20, 0x1, R23 ;  /* 0x0000000114177824 */ /* 0x000fe200078e0217 */
[----:B------:R-:W-:Y:S02]  /*0760*/  IADD3 R13, PT, PT, R13, 0x5880, RZ ;  /* 0x000058800d0d7810 */ /* 0x000fe40007ffe0ff */
[----:B------:R-:W-:Y:S01]  /*0770*/  LOP3.LUT R17, R6, 0xffff, RZ, 0xc0, !PT ;  /* 0x0000ffff06117812 */ /* 0x000fe200078ec0ff */
[----:B-----5:R-:W-:Y:S01]  /*0780*/  IMAD R6, R0, 0x19, R27 ;  /* 0x0000001900067824 */ /* 0x020fe200078e021b */
[----:B------:R-:W-:Y:S01]  /*0790*/  IADD3 R25, PT, PT, R20, R25, RZ ;  /* 0x0000001914197210 */ /* 0x000fe20007ffe0ff */
[----:B------:R-:W-:Y:S01]  /*07a0*/  IMAD R0, R0, 0x1f8, R29 ;  /* 0x000001f800007824 */ /* 0x000fe200078e021d */
[----:B------:R-:W-:Y:S02]  /*07b0*/  LOP3.LUT R21, R22, 0xffff, RZ, 0xc0, !PT ;  /* 0x0000ffff16157812 */ /* 0x000fe400078ec0ff */
[----:B------:R-:W-:Y:S01]  /*07c0*/  LEA R18, R3, R20, 0x2 ;  /* 0x0000001403127211 */ /* 0x000fe200078e10ff */
[----:B--2---:R0:W-:Y:S04]  /*07d0*/  STS [R16], R15 ;  /* 0x0000000f10007388 */ /* 0x0041e80000000800 */
[----:B---3--:R1:W-:Y:S04]  /*07e0*/  STS [R19], R14 ;  /* 0x0000000e13007388 */ /* 0x0083e80000000800 */
[----:B------:R2:W-:Y:S01]  /*07f0*/  STS [R23], R12 ;  /* 0x0000000c17007388 */ /* 0x0005e20000000800 */
[----:B0-----:R-:W-:Y:S01]  /*0800*/  LOP3.LUT R15, R11, 0xffff, RZ, 0xc0, !PT ;  /* 0x0000ffff0b0f7812 */ /* 0x001fe200078ec0ff */
[----:B------:R-:W-:-:S02]  /*0810*/  IMAD R11, R17, 0x4, R20 ;  /* 0x00000004110b7824 */ /* 0x000fc400078e0214 */
[----:B------:R0:W-:Y:S01]  /*0820*/  STS [R25], R10 ;  /* 0x0000000a19007388 */ /* 0x0001e20000000800 */
[----:B-1----:R-:W-:Y:S02]  /*0830*/  LOP3.LUT R19, R13, 0xffff, RZ, 0xc0, !PT ;  /* 0x0000ffff0d137812 */ /* 0x002fe400078ec0ff */
[-C--:B------:R-:W-:Y:S01]  /*0840*/  LEA R13, R15, R20.reuse, 0x2 ;  /* 0x000000140f0d7211 */ /* 0x080fe200078e10ff */
[----:B------:R1:W-:Y:S01]  /*0850*/  STS [R11], R2 ;  /* 0x000000020b007388 */ /* 0x0003e20000000800 */
[----:B--2---:R-:W-:-:S03]  /*0860*/  LEA R12, R21, R20, 0x2 ;  /* 0x00000014150c7211 */ /* 0x004fc600078e10ff */
[----:B------:R1:W-:Y:S01]  /*0870*/  STS [R13], R8 ;  /* 0x000000080d007388 */ /* 0x0003e20000000800 */
[----:B0-----:R-:W-:-:S05]  /*0880*/  IMAD R10, R19, 0x4, R20 ;  /* 0x00000004130a7824 */ /* 0x001fca00078e0214 */
[----:B------:R1:W-:Y:S04]  /*0890*/  STS [R10], R7 ;  /* 0x000000070a007388 */ /* 0x0003e80000000800 */
[----:B------:R1:W-:Y:S04]  /*08a0*/  STS [R12], R5 ;  /* 0x000000050c007388 */ /* 0x0003e80000000800 */
[----:B------:R1:W-:Y:S01]  /*08b0*/  @!P0 STS [R9+0x1d800], R4 ;  /* 0x01d8000409008388 */ /* 0x0003e20000000800 */
[----:B------:R-:W-:Y:S05]  /*08c0*/  @!P0 BRA `(.L_x_3) ;  /* 0x00000000000c8947 */ /* 0x000fea0003800000 */
[----:B------:R-:W-:-:S13]  /*08d0*/  ISETP.GT.U32.AND P0, PT, R3, 0x18, PT ;  /* 0x000000180300780c */ /* 0x000fda0003f04070 */
[----:B------:R-:W-:Y:S05]  /*08e0*/  @P0 BREAK.RELIABLE B1 ;  /* 0x0000000000010942 */ /* 0x000fea0003800100 */
[----:B------:R-:W-:Y:S05]  /*08f0*/  @P0 BRA `(.L_x_4) ;  /* 0x0000000000200947 */ /* 0x000fea0003800000 */
.L_x_3:
[----:B------:R-:W-:Y:S05]  /*0900*/  BSYNC.RELIABLE B1 ;  /* 0x0000000000017941 */ /* 0x000fea0003800100 */
.L_x_2:
[----:B------:R-:W0:Y:S01]  /*0910*/  LDCU.64 UR6, c[0x0][0x390] ;  /* 0x00007200ff0677ac */ /* 0x000e220008000a00 */
[----:B------:R-:W-:-:S05]  /*0920*/  IADD3 R6, P0, PT, R6, R3, RZ ;  /* 0x0000000306067210 */ /* 0x000fca0007f1e0ff */
[----:B-1----:R-:W-:Y:S01]  /*0930*/  IMAD.X R5, RZ, RZ, RZ, P0 ;  /* 0x000000ffff057224 */ /* 0x002fe200000e06ff */
[----:B0-----:R-:W-:-:S04]  /*0940*/  LEA R4, P0, R6, UR6, 0x2 ;  /* 0x0000000606047c11 */ /* 0x001fc8000f8010ff */
[----:B------:R-:W-:-:S06]  /*0950*/  LEA.HI.X R5, R6, UR7, R5, 0x2, P0 ;  /* 0x0000000706057c11 */ /* 0x000fcc00080f1405 */
[----:B------:R-:W2:Y:S04]  /*0960*/  LDG.E R5, desc[UR4][R4.64] ;  /* 0x0000000404057981 */ /* 0x000ea8000c1e1900 */
[----:B--2---:R0:W-:Y:S02]  /*0970*/  STS [R18+0x84c], R5 ;  /* 0x00084c0512007388 */ /* 0x0041e40000000800 */
.L_x_4:
[----:B------:R-:W-:Y:S05]  /*0980*/  BSYNC.RECONVERGENT B0 ;  /* 0x0000000000007941 */ /* 0x000fea0003800200 */
.L_x_1:
[----:B------:R-:W-:Y:S05]  /*0990*/  WARPSYNC.ALL ;  /* 0x0000000000007948 */ /* 0x000fea0003800000 */
[----:B------:R-:W-:Y:S01]  /*09a0*/  BAR.SYNC.DEFER_BLOCKING 0x0 ;  /* 0x0000000000007b1d */ /* 0x000fe20000010000 */
[----:B------:R-:W-:-:S13]  /*09b0*/  ISETP.GT.U32.AND P0, PT, R3, 0x37, PT ;  /* 0x000000370300780c */ /* 0x000fda0003f04070 */
[----:B------:R-:W-:Y:S05]  /*09c0*/  @P0 EXIT ;  /* 0x000000000000094d */ /* 0x000fea0003800000 */
[----:B------:R-:W2:Y:S01]  /*09d0*/  LDCU.64 UR6, c[0x0][0x3a0] ;  /* 0x00007400ff0677ac */ /* 0x000ea20008000a00 */
[----:B------:R-:W-:Y:S01]  /*09e0*/  IADD3 R0, P0, PT, R0, R3, RZ ;  /* 0x0000000300007210 */ /* 0x000fe20007f1e0ff */
[----:B-1----:R-:W-:Y:S03]  /*09f0*/  LDS R13, [R18] ;  /* 0x00000000120d7984 */ /* 0x002fe60000000800 */
[----:B------:R-:W-:Y:S01]  /*0a00*/  IADD3.X R3, PT, PT, RZ, RZ, RZ, P0, !PT ;  /* 0x000000ffff037210 */ /* 0x000fe200007fe4ff */
[----:B------:R-:W1:Y:S04]  /*0a10*/  LDS R26, [R20+0x84c] ;  /* 0x00084c00141a7984 */ /* 0x000e680000000800 */
[----:B0-----:R-:W0:Y:S04]  /*0a20*/  LDS.128 R4, [R20+0x850] ;  /* 0x0008500014047984 */ /* 0x001e280000000c00 */
[----:B------:R-:W3:Y:S01]  /*0a30*/  LDS R12, [R18+0xec] ;  /* 0x0000ec00120c7984 */ /* 0x000ee20000000800 */
[----:B--2---:R-:W-:-:S03]  /*0a40*/  LEA R22, P0, R0, UR6, 0x2 ;  /* 0x0000000600167c11 */ /* 0x004fc6000f8010ff */
[----:B------:R-:W-:Y:S01]  /*0a50*/  LDS R15, [R18+0x1d8] ;  /* 0x0001d800120f7984 */ /* 0x000fe20000000800 */
[----:B------:R-:W-:-:S03]  /*0a60*/  LEA.HI.X R23, R0, UR7, R3, 0x2, P0 ;  /* 0x0000000700177c11 */ /* 0x000fc600080f1403 */
[----:B------:R-:W2:Y:S04]  /*0a70*/  LDS.128 R8, [R20+0x860] ;  /* 0x0008600014087984 */ /* 0x000ea80000000c00 */
[----:B------:R-:W4:Y:S04]  /*0a80*/  LDG.E R14, desc[UR4][R22.64+0x1c0] ;  /* 0x0001c004160e7981 */ /* 0x000f28000c1e1900 */
[----:B------:R-:W5:Y:S04]  /*0a90*/  LDG.E R25, desc[UR4][R22.64] ;  /* 0x0000000416197981 */ /* 0x000f68000c1e1900 */
[----:B------:R-:W5:Y:S04]  /*0aa0*/  LDG.E R24, desc[UR4][R22.64+0xe0] ;  /* 0x0000e00416187981 */ /* 0x000f68000c1e1900 */
[----:B------:R-:W5:Y:S04]  /*0ab0*/  LDG.E R21, desc[UR4][R22.64+0x2a0] ;  /* 0x0002a00416157981 */ /* 0x000f68000c1e1900 */
[----:B------:R-:W5:Y:S04]  /*0ac0*/  LDG.E R0, desc[UR4][R22.64+0x380] ;  /* 0x0003800416007981 */ /* 0x000f68000c1e1900 */
[----:B------:R-:W5:Y:S04]  /*0ad0*/  LDG.E R2, desc[UR4][R22.64+0x460] ;  /* 0x0004600416027981 */ /* 0x000f68000c1e1900 */
[----:B------:R-:W5:Y:S04]  /*0ae0*/  LDG.E R3, desc[UR4][R22.64+0x540] ;  /* 0x0005400416037981 */ /* 0x000f68000c1e1900 */
[----:B------:R-:W5:Y:S04]  /*0af0*/  LDG.E R16, desc[UR4][R22.64+0x620] ;  /* 0x0006200416107981 */ /* 0x000f68000c1e1900 */
[----:B------:R-:W5:Y:S01]  /*0b00*/  LDG.E R17, desc[UR4][R22.64+0x700] ;  /* 0x0007000416117981 */ /* 0x000f62000c1e1900 */
[C---:B-1----:R-:W-:Y:S01]  /*0b10*/  FFMA R28, R13.reuse, R26, RZ ;  /* 0x0000001a0d1c7223 */ /* 0x042fe200000000ff */
[----:B0-----:R-:W-:-:S02]  /*0b20*/  FFMA R13, R13, R4, RZ ;  /* 0x000000040d0d7223 */ /* 0x001fc400000000ff */
[----:B------:R-:W0:Y:S01]  /*0b30*/  LDS R26, [R18+0x2c4] ;  /* 0x0002c400121a7984 */ /* 0x000e220000000800 */
[C---:B---3--:R-:W-:Y:S01]  /*0b40*/  FFMA R19, R12.reuse, R7, RZ ;  /* 0x000000070c137223 */ /* 0x048fe200000000ff */
[----:B------:R-:W-:Y:S01]  /*0b50*/  FFMA R28, R5, R12, R28 ;  /* 0x0000000c051c7223 */ /* 0x000fe2000000001c */
[----:B------:R-:W-:Y:S02]  /*0b60*/  FFMA R13, R12, R6, R13 ;  /* 0x000000060c0d7223 */ /* 0x000fe4000000000d */
[----:B------:R-:W1:Y:S01]  /*0b70*/  LDS.128 R4, [R20+0x870] ;  /* 0x0008700014047984 */ /* 0x000e620000000c00 */
[----:B--2---:R-:W-:-:S03]  /*0b80*/  FFMA R9, R15, R9, R19 ;  /* 0x000000090f097223 */ /* 0x004fc60000000013 */
[----:B------:R-:W2:Y:S01]  /*0b90*/  LDS R19, [R18+0x3b0] ;  /* 0x0003b00012137984 */ /* 0x000ea20000000800 */
[C---:B------:R-:W-:Y:S01]  /*0ba0*/  FFMA R13, R15.reuse, R8, R13 ;  /* 0x000000080f0d7223 */ /* 0x040fe2000000000d */
[----:B------:R-:W-:Y:S01]  /*0bb0*/  FFMA R15, R15, R10, RZ ;  /* 0x0000000a0f0f7223 */ /* 0x000fe200000000ff */
[----:B0-----:R-:W-:-:S03]  /*0bc0*/  FFMA R9, R26, R11, R9 ;  /* 0x0000000b1a097223 */ /* 0x001fc60000000009 */
[C---:B-1----:R-:W-:Y:S01]  /*0bd0*/  FFMA R4, R26.reuse, R4, R15 ;  /* 0x000000041a047223 */ /* 0x042fe2000000000f */
[----:B------:R-:W-:-:S03]  /*0be0*/  FFMA R26, R26, R5, RZ ;  /* 0x000000051a1a7223 */ /* 0x000fc600000000ff */
[C---:B--2---:R-:W-:Y:S01]  /*0bf0*/  FFMA R4, R19.reuse, R6, R4 ;  /* 0x0000000613047223 */ /* 0x044fe20000000004 */
[----:B------:R-:W-:Y:S01]  /*0c00*/  FFMA R26, R19, R7, R26 ;  /* 0x00000007131a7223 */ /* 0x000fe2000000001a */
[----:B----4-:R-:W-:Y:S01]  /*0c10*/  FADD R9, R9, R14 ;  /* 0x0000000e09097221 */ /* 0x010fe20000000000 */
[----:B-----5:R-:W-:-:S04]  /*0c20*/  FADD R27, R28, R25 ;  /* 0x000000191c1b7221 */ /* 0x020fc80000000000 */
[----:B------:R-:W-:Y:S01]  /*0c30*/  STG.E desc[UR4][R22.64+0x1c0], R9 ;  /* 0x0001c00916007986 */ /* 0x000fe2000c101904 */
[----:B------:R-:W-:-:S03]  /*0c40*/  FADD R29, R13, R24 ;  /* 0x000000180d1d7221 */ /* 0x000fc60000000000 */
[----:B------:R-:W-:Y:S04]  /*0c50*/  LDS R25, [R18+0x588] ;  /* 0x0005880012197984 */ /* 0x000fe80000000800 */
[----:B------:R-:W0:Y:S04]  /*0c60*/  LDS.128 R12, [R20+0x880] ;  /* 0x00088000140c7984 */ /* 0x000e280000000c00 */
[----:B------:R-:W1:Y:S04]  /*0c70*/  LDS R24, [R18+0x49c] ;  /* 0x00049c0012187984 */ /* 0x000e680000000800 */
[----:B------:R-:W2:Y:S04]  /*0c80*/  LDS.128 R8, [R20+0x890] ;  /* 0x0008900014087984 */ /* 0x000ea80000000c00 */
[----:B------:R3:W-:Y:S04]  /*0c90*/  STG.E desc[UR4][R22.64], R27 ;  /* 0x0000001b16007986 */ /* 0x0007e8000c101904 */
[----:B------:R-:W4:Y:S01]  /*0ca0*/  LDS R28, [R18+0x674] ;  /* 0x00067400121c7984 */ /* 0x000f220000000800 */
[----:B---3--:R-:W-:-:S03]  /*0cb0*/  FADD R27, R4, R21 ;  /* 0x00000015041b7221 */ /* 0x008fc60000000000 */
[----:B------:R-:W3:Y:S04]  /*0cc0*/  LDS.128 R4, [R20+0x8a0] ;  /* 0x0008a00014047984 */ /* 0x000ee80000000c00 */
[----:B------:R-:W5:Y:S01]  /*0cd0*/  LDS R21, [R18+0x760] ;  /* 0x0007600012157984 */ /* 0x000f620000000800 */
[----:B0-----:R-:W-:Y:S01]  /*0ce0*/  FFMA R19, R19, R12, RZ ;  /* 0x0000000c13137223 */ /* 0x001fe200000000ff */
[----:B-1----:R-:W-:Y:S01]  /*0cf0*/  FFMA R13, R13, R24, R26 ;  /* 0x000000180d0d7223 */ /* 0x002fe2000000001a */
[C---:B------:R-:W-:Y:S01]  /*0d00*/  FFMA R12, R24.reuse, R15, RZ ;  /* 0x0000000f180c7223 */ /* 0x040fe200000000ff */
[----:B--2---:R-:W-:Y:S02]  /*0d10*/  FFMA R15, R25, R10, RZ ;  /* 0x0000000a190f7223 */ /* 0x004fe400000000ff */
[----:B------:R-:W-:Y:S01]  /*0d20*/  FADD R13, R13, R0 ;  /* 0x000000000d0d7221 */ /* 0x000fe20000000000 */
[----:B------:R-:W-:Y:S01]  /*0d30*/  FFMA R19, R24, R14, R19 ;  /* 0x0000000e18137223 */ /* 0x000fe20000000013 */
[----:B------:R-:W-:-:S03]  /*0d40*/  FFMA R12, R25, R9, R12 ;  /* 0x00000009190c7223 */ /* 0x000fc6000000000c */
[----:B------:R-:W-:Y:S01]  /*0d50*/  FFMA R19, R25, R8, R19 ;  /* 0x0000000819137223 */ /* 0x000fe20000000013 */
[----:B----4-:R-:W-:-:S03]  /*0d60*/  FFMA R12, R28, R11, R12 ;  /* 0x0000000b1c0c7223 */ /* 0x010fc6000000000c */
[----:B------:R-:W-:Y:S01]  /*0d70*/  FADD R19, R19, R2 ;  /* 0x0000000213137221 */ /* 0x000fe20000000000 */
[C---:B---3--:R-:W-:Y:S01]  /*0d80*/  FFMA R4, R28.reuse, R4, R15 ;  /* 0x000000041c047223 */ /* 0x048fe2000000000f */
[----:B------:R-:W-:-:S03]  /*0d90*/  FFMA R0, R28, R5, RZ ;  /* 0x000000051c007223 */ /* 0x000fc600000000ff */
[C---:B-----5:R-:W-:Y:S01]  /*0da0*/  FFMA R5, R21.reuse, R6, R4 ;  /* 0x0000000615057223 */ /* 0x060fe20000000004 */
[----:B------:R-:W-:Y:S01]  /*0db0*/  FFMA R0, R21, R7, R0 ;  /* 0x0000000715007223 */ /* 0x000fe20000000000 */
[----:B------:R-:W-:Y:S02]  /*0dc0*/  FADD R3, R12, R3 ;  /* 0x000000030c037221 */ /* 0x000fe40000000000 */
[----:B------:R-:W-:Y:S01]  /*0dd0*/  FADD R5, R5, R16 ;  /* 0x0000001005057221 */ /* 0x000fe20000000000 */
[----:B------:R-:W-:Y:S01]  /*0de0*/  FADD R17, R0, R17 ;  /* 0x0000001100117221 */ /* 0x000fe20000000000 */
[----:B------:R-:W-:Y:S04]  /*0df0*/  STG.E desc[UR4][R22.64+0xe0], R29 ;  /* 0x0000e01d16007986 */ /* 0x000fe8000c101904 */
[----:B------:R-:W-:Y:S04]  /*0e00*/  STG.E desc[UR4][R22.64+0x2a0], R27 ;  /* 0x0002a01b16007986 */ /* 0x000fe8000c101904 */
[----:B------:R-:W-:Y:S04]  /*0e10*/  STG.E desc[UR4][R22.64+0x380], R13 ;  /* 0x0003800d16007986 */ /* 0x000fe8000c101904 */
[----:B------:R-:W-:Y:S04]  /*0e20*/  STG.E desc[UR4][R22.64+0x460], R19 ;  /* 0x0004601316007986 */ /* 0x000fe8000c101904 */
[----:B------:R-:W-:Y:S04]  /*0e30*/  STG.E desc[UR4][R22.64+0x540], R3 ;  /* 0x0005400316007986 */ /* 0x000fe8000c101904 */
[----:B------:R-:W-:Y:S04]  /*0e40*/  STG.E desc[UR4][R22.64+0x620], R5 ;  /* 0x0006200516007986 */ /* 0x000fe8000c101904 */
[----:B------:R-:W-:Y:S01]  /*0e50*/  STG.E desc[UR4][R22.64+0x700], R17 ;  /* 0x0007001116007986 */ /* 0x000fe2000c101904 */
[----:B------:R-:W-:Y:S05]  /*0e60*/  EXIT ;  /* 0x000000000000794d */ /* 0x000fea0003800000 */
.L_x_5:
[----:B------:R-:W-:-:S00]  /*0e70*/  BRA `(.L_x_5) ;  /* 0xfffffffc00fc7947 */ /* 0x000fc0000383ffff */
[----:B------:R-:W-:-:S00]  /*0e80*/  NOP ;  /* 0x0000000000007918 */ /* 0x000fc00000000000 */
[----:B------:R-:W-:-:S00]  /*0e90*/  NOP ;  /* 0x0000000000007918 */ /* 0x000fc00000000000 */
[----:B------:R-:W-:-:S00]  /*0ea0*/  NOP ;  /* 0x0000000000007918 */ /* 0x000fc00000000000 */
[----:B------:R-:W-:-:S00]  /*0eb0*/  NOP ;  /* 0x0000000000007918 */ /* 0x000fc00000000000 */
[----:B------:R-:W-:-:S00]  /*0ec0*/  NOP ;  /* 0x0000000000007918 */ /* 0x000fc00000000000 */
[----:B------:R-:W-:-:S00]  /*0ed0*/  NOP ;  /* 0x0000000000007918 */ /* 0x000fc00000000000 */
[----:B------:R-:W-:-:S00]  /*0ee0*/  NOP ;  /* 0x0000000000007918 */ /* 0x000fc00000000000 */
[----:B------:R-:W-:-:S00]  /*0ef0*/  NOP ;  /* 0x0000000000007918 */ /* 0x000fc00000000000 */
.L_x_8:


//--------------------- .text._Z69kernel_sgemm_T_T_m9_n9_k56_lda9_ldb9_ldc56_alpha_1_beta_1_sss_0b51dc0PKfiS0_iPfijPj --------------------------
	.section	.text._Z69kernel_sgemm_T_T_m9_n9_k56_lda9_ldb9_ldc56_alpha_1_beta_1_sss_0b51dc0PKfiS0_iPfijPj,"ax",@progbits
	.align	128
        .global         _Z69kernel_sgemm_T_T_m9_n9_k56_lda9_ldb9_ldc56_alpha_1_beta_1_sss_0b51dc0PKfiS0_iPfijPj
        .type           _Z69kernel_sgemm_T_T_m9_n9_k56_lda9_ldb9_ldc56_alpha_1_beta_1_sss_0b51dc0PKfiS0_iPfijPj,@function
        .size           _Z69kernel_sgemm_T_T_m9_n9_k56_lda9_ldb9_ldc56_alpha_1_beta_1_sss_0b51dc0PKfiS0_iPfijPj,(.L_x_9 - _Z69kernel_sgemm_T_T_m9_n9_k56_lda9_ldb9_ldc56_alpha_1_beta_1_sss_0b51dc0PKfiS0_iPfijPj)
        .other          _Z69kernel_sgemm_T_T_m9_n9_k56_lda9_ldb9_ldc56_alpha_1_beta_1_sss_0b51dc0PKfiS0_iPfijPj,@"STO_CUDA_ENTRY STV_DEFAULT"
_Z69kernel_sgemm_T_T_m9_n9_k56_lda9_ldb9_ldc56_alpha_1_beta_1_sss_0b51dc0PKfiS0_iPfijPj:
.text._Z69kernel_sgemm_T_T_m9_n9_k56_lda9_ldb9_ldc56_alpha_1_beta_1_sss_0b51dc0PKfiS0_iPfijPj:
        /* <DEDUP_REMOVED lines=18> */
.L_x_6:
[----:B------:R-:W1:Y:S01]  /*0120*/  S2R R3, SR_TID.X ;  /* 0x0000000000037919 */ /* 0x000e620000002100 */
[----:B------:R-:W2:Y:S01]  /*0130*/  LDC R5, c[0x0][0x388] ;  /* 0x0000e200ff057b82 */ /* 0x000ea20000000800 */
[----:B------:R-:W3:Y:S01]  /*0140*/  LDCU.64 UR6, c[0x0][0x380] ;  /* 0x00007000ff0677ac */ /* 0x000ee20008000a00 */
[----:B------:R-:W4:Y:S06]  /*0150*/  LDCU.64 UR8, c[0x0][0x390] ;  /* 0x00007200ff0877ac */ /* 0x000f2c0008000a00 */
[----:B------:R-:W5:Y:S01]  /*0160*/  LDC R7, c[0x0][0x398] ;  /* 0x0000e600ff077b82 */ /* 0x000f620000000800 */
[----:B--2---:R-:W-:-:S05]  /*0170*/  IMAD R0, R24, 0x1f8, R5 ;  /* 0x000001f818007824 */ /* 0x004fca00078e0205 */
[----:B-1----:R-:W-:Y:S01]  /*0180*/  IADD3 R0, P0, PT, R0, R3, RZ ;  /* 0x0000000300007210 */ /* 0x002fe20007f1e0ff */
[----:B-----5:R-:W-:-:S03]  /*0190*/  IMAD R8, R24, 0x51, R7 ;  /* 0x0000005118087824 */ /* 0x020fc600078e0207 */
[----:B------:R-:W-:Y:S02]  /*01a0*/  IADD3.X R5, PT, PT, RZ, RZ, RZ, P0, !PT ;  /* 0x000000ffff057210 */ /* 0x000fe400007fe4ff */
[----:B---3--:R-:W-:-:S04]  /*01b0*/  LEA R18, P0, R0, UR6, 0x2 ;  /* 0x0000000600127c11 */ /* 0x008fc8000f8010ff */
[----:B------:R-:W-:Y:S02]  /*01c0*/  LEA.HI.X R19, R0, UR7, R5, 0x2, P0 ;  /* 0x0000000700137c11 */ /* 0x000fe400080f1405 */
[C---:B------:R-:W-:Y:S02]  /*01d0*/  ISETP.GT.U32.AND P0, PT, R3.reuse, 0x12, PT ;  /* 0x000000120300780c */ /* 0x040fe40003f04070 */
[----:B------:R-:W-:Y:S01]  /*01e0*/  IADD3 R9, P2, PT, R8, R3, RZ ;  /* 0x0000000308097210 */ /* 0x000fe20007f5e0ff */
[----:B0-----:R-:W2:Y:S01]  /*01f0*/  LDG.E R0, desc[UR4][R18.64] ;  /* 0x0000000412007981 */ /* 0x001ea2000c1e1900 */
[----:B------:R-:W-:Y:S02]  /*0200*/  ISETP.GT.U32.AND P1, PT, R3, 0x10, PT ;  /* 0x000000100300780c */ /* 0x000fe40003f24070 */
[----:B------:R-:W-:Y:S01]  /*0210*/  IADD3.X R10, PT, PT, RZ, RZ, RZ, P2, !PT ;  /* 0x000000ffff0a7210 */ /* 0x000fe200017fe4ff */
[----:B------:R-:W3:Y:S01]  /*0220*/  LDG.E R4, desc[UR4][R18.64+0x100] ;  /* 0x0001000412047981 */ /* 0x000ee2000c1e1900 */
[----:B----4-:R-:W-:-:S03]  /*0230*/  LEA R8, P2, R9, UR8, 0x2 ;  /* 0x0000000809087c11 */ /* 0x010fc6000f8410ff */
[----:B------:R-:W4:Y:S01]  /*0240*/  LDG.E R5, desc[UR4][R18.64+0x200] ;  /* 0x0002000412057981 */ /* 0x000f22000c1e1900 */
[----:B------:R-:W-:-:S03]  /*0250*/  LEA.HI.X R9, R9, UR9, R10, 0x2, P2 ;  /* 0x0000000909097c11 */ /* 0x000fc600090f140a */
[----:B------:R-:W5:Y:S04]  /*0260*/  LDG.E R6, desc[UR4][R18.64+0x300] ;  /* 0x0003000412067981 */ /* 0x000f68000c1e1900 */
[----:B------:R-:W5:Y:S04]  /*0270*/  LDG.E R7, desc[UR4][R18.64+0x400] ;  /* 0x0004000412077981 */ /* 0x000f68000c1e1900 */
[----:B------:R-:W5:Y:S04]  /*0280*/  LDG.E R10, desc[UR4][R18.64+0x500] ;  /* 0x00050004120a7981 */ /* 0x000f68000c1e1900 */
[----:B------:R-:W5:Y:S04]  /*0290*/  LDG.E R11, desc[UR4][R18.64+0x600] ;  /* 0x00060004120b7981 */ /* 0x000f68000c1e1900 */
[----:B------:R-:W5:Y:S04]  /*02a0*/  LDG.E R12, desc[UR4][R18.64+0x700] ;  /* 0x00070004120c7981 */ /* 0x000f68000c1e1900 */
[----:B------:R0:W5:Y:S04]  /*02b0*/  @!P0 LDG.E R14, desc[UR4][R18.64+0x800] ;  /* 0x00080004120e8981 */ /* 0x000168000c1e1900 */
[----:B------:R-:W5:Y:S04]  /*02c0*/  LDG.E R13, desc[UR4][R8.64] ;  /* 0x00000004080d7981 */ /* 0x000f68000c1e1900 */
[----:B------:R1:W5:Y:S01]  /*02d0*/  @!P1 LDG.E R15, desc[UR4][R8.64+0x100] ;  /* 0x00010004080f9981 */ /* 0x000362000c1e1900 */
[----:B------:R-:W-:-:S02]  /*02e0*/  MOV R17, 0x400 ;  /* 0x0000040000117802 */ /* 0x000fc40000000f00 */
[C---:B------:R-:W-:Y:S01]  /*02f0*/  PRMT R23, R3.reuse, 0x9910, RZ ;  /* 0x0000991003177816 */ /* 0x040fe200000000ff */
[----:B------:R-:W1:Y:S01]  /*0300*/  S2R R16, SR_CgaCtaId ;  /* 0x0000000000107919 */ /* 0x000e620000008800 */
[C---:B------:R-:W-:Y:S02]  /*0310*/  LOP3.LUT R20, R3.reuse, 0x140, RZ, 0xfc, !PT ;  /* 0x0000014003147812 */ /* 0x040fe400078efcff */
[----:B------:R-:W-:Y:S02]  /*0320*/  LOP3.LUT R21, R3, 0x180, RZ, 0xfc, !PT ;  /* 0x0000018003157812 */ /* 0x000fe400078efcff */
[----:B0-----:R-:W-:Y:S02]  /*0330*/  MOV R19, R23 ;  /* 0x0000001700137202 */ /* 0x001fe40000000f00 */
[----:B------:R-:W-:Y:S02]  /*0340*/  LOP3.LUT R20, R20, 0xffff, RZ, 0xc0, !PT ;  /* 0x0000ffff14147812 */ /* 0x000fe400078ec0ff */
[----:B------:R-:W-:Y:S01]  /*0350*/  LOP3.LUT R21, R21, 0xffff, RZ, 0xc0, !PT ;  /* 0x0000ffff15157812 */ /* 0x000fe200078ec0ff */
[----:B-1----:R-:W-:Y:S01]  /*0360*/  IMAD R8, R19, 0x3b, RZ ;  /* 0x0000003b13087824 */ /* 0x002fe200078e02ff */
[C---:B------:R-:W-:Y:S01]  /*0370*/  LOP3.LUT R22, R3.reuse, 0x1c0, RZ, 0xfc, !PT ;  /* 0x000001c003167812 */ /* 0x040fe200078efcff */
[----:B------:R-:W-:Y:S01]  /*0380*/  IMAD R9, R20, 0x1c72, RZ ;  /* 0x00001c7214097824 */ /* 0x000fe200078e02ff */
[----:B------:R-:W-:Y:S01]  /*0390*/  ISETP.GT.U32.AND P2, PT, R3, 0x37, PT ;  /* 0x000000370300780c */ /* 0x000fe20003f44070 */
[----:B------:R-:W-:Y:S01]  /*03a0*/  IMAD R18, R21, 0x1c72, RZ ;  /* 0x00001c7215127824 */ /* 0x000fe200078e02ff */
[----:B------:R-:W-:Y:S01]  /*03b0*/  LOP3.LUT R22, R22, 0xffff, RZ, 0xc0, !PT ;  /* 0x0000ffff16167812 */ /* 0x000fe200078ec0ff */
[----:B------:R-:W-:Y:S01]  /*03c0*/  IMAD R19, R19, 0x39, RZ ;  /* 0x0000003913137824 */ /* 0x000fe200078e02ff */
[----:B------:R-:W-:-:S02]  /*03d0*/  PRMT R21, R8, 0x9910, RZ ;  /* 0x0000991008157816 */ /* 0x000fc400000000ff */
[----:B------:R-:W-:Y:S01]  /*03e0*/  SHF.R.U32.HI R9, RZ, 0x10, R9 ;  /* 0x00000010ff097819 */ /* 0x000fe20000011609 */
[----:B------:R-:W-:Y:S01]  /*03f0*/  IMAD R20, R22, 0x1c72, RZ ;  /* 0x00001c7216147824 */ /* 0x000fe200078e02ff */
[----:B------:R-:W-:Y:S02]  /*0400*/  SHF.R.U32.HI R18, RZ, 0x10, R18 ;  /* 0x00000010ff127819 */ /* 0x000fe40000011612 */
[C---:B------:R-:W-:Y:S02]  /*0410*/  LOP3.LUT R22, R3.reuse, 0xc0, RZ, 0xfc, !PT ;  /* 0x000000c003167812 */ /* 0x040fe400078efcff */
[----:B------:R-:W-:Y:S02]  /*0420*/  SHF.R.U32.HI R20, RZ, 0x10, R20 ;  /* 0x00000010ff147819 */ /* 0x000fe40000011614 */
[----:B------:R-:W-:Y:S01]  /*0430*/  PRMT R23, R18, 0x9910, RZ ;  /* 0x0000991012177816 */ /* 0x000fe200000000ff */
[----:B------:R-:W-:Y:S01]  /*0440*/  IMAD R18, R3, 0x3b, RZ ;  /* 0x0000003b03127824 */ /* 0x000fe200078e02ff */
[----:B------:R-:W-:-:S02]  /*0450*/  PRMT R25, R20, 0x9910, RZ ;  /* 0x0000991014197816 */ /* 0x000fc400000000ff */
[C---:B------:R-:W-:Y:S02]  /*0460*/  LOP3.LUT R20, R3.reuse, 0x40, RZ, 0xfc, !PT ;  /* 0x0000004003147812 */ /* 0x040fe400078efcff */
[----:B------:R-:W-:Y:S02]  /*0470*/  LEA R17, R16, R17, 0x18 ;  /* 0x0000001110117211 */ /* 0x000fe400078ec0ff */
[----:B------:R-:W-:-:S03]  /*0480*/  LOP3.LUT R16, R3, 0x100, RZ, 0xfc, !PT ;  /* 0x0000010003107812 */ /* 0x000fc600078efcff */
[----:B------:R-:W-:Y:S01]  /*0490*/  IMAD R2, R2, 0x990, R17 ;  /* 0x0000099002027824 */ /* 0x000fe200078e0211 */
[----:B------:R-:W-:-:S05]  /*04a0*/  LOP3.LUT R16, R16, 0xffff, RZ, 0xc0, !PT ;  /* 0x0000ffff10107812 */ /* 0x000fca00078ec0ff */
[----:B------:R-:W-:-:S05]  /*04b0*/  IMAD R16, R16, 0x1c72, RZ ;  /* 0x00001c7210107824 */ /* 0x000fca00078e02ff */
[----:B------:R-:W-:Y:S02]  /*04c0*/  SHF.R.U32.HI R8, RZ, 0x10, R16 ;  /* 0x00000010ff087819 */ /* 0x000fe40000011610 */
[----:B------:R-:W-:Y:S02]  /*04d0*/  MOV R16, R21 ;  /* 0x0000001500107202 */ /* 0x000fe40000000f00 */
[----:B------:R-:W-:Y:S02]  /*04e0*/  PRMT R8, R8, 0x9910, RZ ;  /* 0x0000991008087816 */ /* 0x000fe400000000ff */
[----:B------:R-:W-:Y:S02]  /*04f0*/  PRMT R21, R9, 0x9910, RZ ;  /* 0x0000991009157816 */ /* 0x000fe400000000ff */
[----:B------:R-:W-:Y:S01]  /*0500*/  MOV R9, R8 ;  /* 0x0000000800097202 */ /* 0x000fe20000000f00 */
[----:B------:R-:W-:Y:S01]  /*0510*/  IMAD R8, R23, -0x212, R16 ;  /* 0xfffffdee17087824 */ /* 0x000fe200078e0210 */
[----:B------:R-:W-:-:S02]  /*0520*/  PRMT R23, R20, 0x9910, RZ ;  /* 0x0000991014177816 */ /* 0x000fc400000000ff */
[----:B------:R-:W-:Y:S01]  /*0530*/  @!P0 LOP3.LUT R20, R3, 0x200, RZ, 0xfc, !PT ;  /* 0x0000020003148812 */ /* 0x000fe200078efcff */
[--C-:B------:R-:W-:Y:S01]  /*0540*/  IMAD R17, R9, -0x212, R16.reuse ;  /* 0xfffffdee09117824 */ /* 0x100fe200078e0210 */
[----:B------:R-:W-:Y:S01]  /*0550*/  IADD3 R8, PT, PT, R8, 0x5880, RZ ;  /* 0x0000588008087810 */ /* 0x000fe20007ffe0ff */
[--C-:B------:R-:W-:Y:S01]  /*0560*/  IMAD R9, R21, -0x212, R16.reuse ;  /* 0xfffffdee15097824 */ /* 0x100fe200078e0210 */
[----:B------:R-:W-:Y:S01]  /*0570*/  LOP3.LUT R21, R3, 0x80, RZ, 0xfc, !PT ;  /* 0x0000008003157812 */ /* 0x000fe200078efcff */
[----:B------:R-:W-:Y:S01]  /*0580*/  IMAD R16, R25, -0x212, R16 ;  /* 0xfffffdee19107824 */ /* 0x000fe200078e0210 */
[----:B------:R-:W-:Y:S02]  /*0590*/  PRMT R25, R22, 0x9910, RZ ;  /* 0x0000991016197816 */ /* 0x000fe400000000ff */
[----:B------:R-:W-:Y:S02]  /*05a0*/  PRMT R21, R21, 0x9910, RZ ;  /* 0x0000991015157816 */ /* 0x000fe400000000ff */
[----:B------:R-:W-:-:S02]  /*05b0*/  MOV R22, R23 ;  /* 0x0000001700167202 */ /* 0x000fc40000000f00 */
[----:B------:R-:W-:Y:S02]  /*05c0*/  MOV R23, R21 ;  /* 0x0000001500177202 */ /* 0x000fe40000000f00 */
[----:B------:R-:W-:Y:S01]  /*05d0*/  @!P0 LOP3.LUT R26, R20, 0xffff, RZ, 0xc0, !PT ;  /* 0x0000ffff141a8812 */ /* 0x000fe200078ec0ff */
[----:B------:R-:W-:Y:S01]  /*05e0*/  IMAD R20, R22, 0x39, RZ ;  /* 0x0000003916147824 */ /* 0x000fe200078e02ff */
[----:B------:R-:W-:Y:S01]  /*05f0*/  LOP3.LUT R21, R19, 0xffff, RZ, 0xc0, !PT ;  /* 0x0000ffff13157812 */ /* 0x000fe200078ec0ff */
[----:B------:R-:W-:Y:S01]  /*0600*/  IMAD R22, R23, 0x39, RZ ;  /* 0x0000003917167824 */ /* 0x000fe200078e02ff */
[----:B------:R-:W-:Y:S01]  /*0610*/  IADD3 R17, PT, PT, R17, 0x3b00, RZ ;  /* 0x00003b0011117810 */ /* 0x000fe20007ffe0ff */
[----:B------:R-:W-:Y:S01]  /*0620*/  IMAD R23, R25, 0x39, RZ ;  /* 0x0000003919177824 */ /* 0x000fe200078e02ff */
[----:B------:R-:W-:Y:S01]  /*0630*/  LOP3.LUT R20, R20, 0xffff, RZ, 0xc0, !PT ;  /* 0x0000ffff14147812 */ /* 0x000fe200078ec0ff */
[----:B------:R-:W-:Y:S01]  /*0640*/  @!P0 IMAD R19, R26, 0x1c72, RZ ;  /* 0x00001c721a138824 */ /* 0x000fe200078e02ff */
[----:B------:R-:W-:-:S02]  /*0650*/  LOP3.LUT R22, R22, 0xffff, RZ, 0xc0, !PT ;  /* 0x0000ffff16167812 */ /* 0x000fc400078ec0ff */
[----:B------:R-:W-:Y:S02]  /*0660*/  SHF.R.U32.HI R21, RZ, 0x9, R21 ;  /* 0x00000009ff157819 */ /* 0x000fe40000011615 */
[----:B------:R-:W-:Y:S02]  /*0670*/  LOP3.LUT R23, R23, 0xffff, RZ, 0xc0, !PT ;  /* 0x0000ffff17177812 */ /* 0x000fe400078ec0ff */
[----:B------:R-:W-:Y:S02]  /*0680*/  SHF.R.U32.HI R20, RZ, 0x9, R20 ;  /* 0x00000009ff147819 */ /* 0x000fe40000011614 */
[----:B------:R-:W-:Y:S02]  /*0690*/  SHF.R.U32.HI R22, RZ, 0x9, R22 ;  /* 0x00000009ff167819 */ /* 0x000fe40000011616 */
[----:B------:R-:W-:Y:S02]  /*06a0*/  LOP3.LUT R21, R21, 0xffff, RZ, 0xc0, !PT ;  /* 0x0000ffff15157812 */ /* 0x000fe400078ec0ff */
[----:B------:R-:W-:-:S02]  /*06b0*/  SHF.R.U32.HI R23, RZ, 0x9, R23 ;  /* 0x00000009ff177819 */ /* 0x000fc40000011617 */
[----:B------:R-:W-:Y:S01]  /*06c0*/  LOP3.LUT R25, R20, 0xffff, RZ, 0xc0, !PT ;  /* 0x0000ffff14197812 */ /* 0x000fe200078ec0ff */
[--C-:B------:R-:W-:Y:S01]  /*06d0*/  IMAD R21, R21, 0xfdee, R18.reuse ;  /* 0x0000fdee15157824 */ /* 0x100fe200078e0212 */
[----:B------:R-:W-:Y:S02]  /*06e0*/  LOP3.LUT R27, R22, 0xffff, RZ, 0xc0, !PT ;  /* 0x0000ffff161b7812 */ /* 0x000fe400078ec0ff */
[----:B------:R-:W-:Y:S01]  /*06f0*/  @!P0 SHF.R.U32.HI R19, RZ, 0x10, R19 ;  /* 0x00000010ff138819 */ /* 0x000fe20000011613 */
[--C-:B------:R-:W-:Y:S01]  /*0700*/  IMAD R20, R25, 0xfdee, R18.reuse ;  /* 0x0000fdee19147824 */ /* 0x100fe200078e0212 */
[----:B------:R-:W-:Y:S01]  /*0710*/  LOP3.LUT R23, R23, 0xffff, RZ, 0xc0, !PT ;  /* 0x0000ffff17177812 */ /* 0x000fe200078ec0ff */
[--C-:B------:R-:W-:Y:S01]  /*0720*/  IMAD R22, R27, 0xfdee, R18.reuse ;  /* 0x0000fdee1b167824 */ /* 0x100fe200078e0212 */
[----:B------:R-:W-:Y:S01]  /*0730*/  SHF.L.U32 R21, R21, 0x2, RZ ;  /* 0x0000000215157819 */ /* 0x000fe200000006ff */
[--C-:B------:R-:W-:Y:S01]  /*0740*/  @!P0 IMAD R19, R19, -0x212, R18.reuse ;  /* 0xfffffdee13138824 */ /* 0x100fe200078e0212 */
[----:B------:R-:W-:Y:S01]  /*0750*/  LEA R20, R20, 0x3b00, 0x2 ;  /* 0x00003b0014147811 */ /* 0x000fe200078e10ff */
[----:B------:R-:W-:Y:S01]  /*0760*/  IMAD R18, R23, 0xfdee, R18 ;  /* 0x0000fdee17127824 */ /* 0x000fe200078e0212 */
[----:B------:R-:W-:-:S02]  /*0770*/  LEA R22, R22, 0x7600, 0x2 ;  /* 0x0000760016167811 */ /* 0x000fc400078e10ff */
[----:B------:R-:W-:Y:S02]  /*0780*/  LOP3.LUT R21, R21, 0x3fffc, RZ, 0xc0, !PT ;  /* 0x0003fffc15157812 */ /* 0x000fe400078ec0ff */
[----:B------:R-:W-:Y:S02]  /*0790*/  LEA R18, R18, 0xb100, 0x2 ;  /* 0x0000b10012127811 */ /* 0x000fe400078e10ff */
[----:B------:R-:W-:Y:S02]  /*07a0*/  LOP3.LUT R23, R20, 0x3fffc, RZ, 0xc0, !PT ;  /* 0x0003fffc14177812 */ /* 0x000fe400078ec0ff */
[----:B------:R-:W-:Y:S02]  /*07b0*/  LOP3.LUT R25, R22, 0x3fffc, RZ, 0xc0, !PT ;  /* 0x0003fffc16197812 */ /* 0x000fe400078ec0ff */
[----:B------:R-:W-:Y:S02]  /*07c0*/  IADD3 R21, PT, PT, R2, R21, RZ ;  /* 0x0000001502157210 */ /* 0x000fe40007ffe0ff */
[----:B------:R-:W-:-:S02]  /*07d0*/  LOP3.LUT R17, R17, 0xffff, RZ, 0xc0, !PT ;  /* 0x0000ffff11117812 */ /* 0x000fc400078ec0ff */
[----:B------:R-:W-:Y:S02]  /*07e0*/  IADD3 R9, PT, PT, R9, 0x49c0, RZ ;  /* 0x000049c009097810 */ /* 0x000fe40007ffe0ff */
[----:B------:R-:W-:Y:S02]  /*07f0*/  LOP3.LUT R27, R18, 0x3fffc, RZ, 0xc0, !PT ;  /* 0x0003fffc121b7812 */ /* 0x000fe400078ec0ff */
[C---:B------:R-:W-:Y:S02]  /*0800*/  IADD3 R23, PT, PT, R2.reuse, R23, RZ ;  /* 0x0000001702177210 */ /* 0x040fe40007ffe0ff */
[----:B------:R-:W-:Y:S02]  /*0810*/  IADD3 R18, PT, PT, R2, R25, RZ ;  /* 0x0000001902127210 */ /* 0x000fe40007ffe0ff */
[----:B------:R-:W-:Y:S02]  /*0820*/  IADD3 R16, PT, PT, R16, 0x6740, RZ ;  /* 0x0000674010107810 */ /* 0x000fe40007ffe0ff */
[----:B------:R-:W-:-:S02]  /*0830*/  LEA R20, R17, R2, 0x2 ;  /* 0x0000000211147211 */ /* 0x000fc400078e10ff */
[----:B------:R-:W-:Y:S02]  /*0840*/  LOP3.LUT R9, R9, 0xffff, RZ, 0xc0, !PT ;  /* 0x0000ffff09097812 */ /* 0x000fe400078ec0ff */
[----:B------:R-:W-:Y:S02]  /*0850*/  LOP3.LUT R17, R8, 0xffff, RZ, 0xc0, !PT ;  /* 0x0000ffff08117812 */ /* 0x000fe400078ec0ff */
[----:B------:R-:W-:Y:S02]  /*0860*/  IADD3 R27, PT, PT, R2, R27, RZ ;  /* 0x0000001b021b7210 */ /* 0x000fe40007ffe0ff */
[----:B------:R-:W-:Y:S01]  /*0870*/  @!P0 LEA R19, R19, R2, 0x2 ;  /* 0x0000000213138211 */ /* 0x000fe200078e10ff */
[----:B--2---:R0:W-:Y:S04]  /*0880*/  STS [R21], R0 ;  /* 0x0000000015007388 */ /* 0x0041e80000000800 */
[----:B---3--:R1:W-:Y:S04]  /*0890*/  STS [R23], R4 ;  /* 0x0000000417007388 */ /* 0x0083e80000000800 */
[----:B----4-:R2:W-:Y:S01]  /*08a0*/  STS [R18], R5 ;  /* 0x0000000512007388 */ /* 0x0105e20000000800 */
[----:B0-----:R-:W-:-:S03]  /*08b0*/  LOP3.LUT R21, R16, 0xffff, RZ, 0xc0, !PT ;  /* 0x0000ffff10157812 */ /* 0x001fc600078ec0ff */
[----:B-----5:R0:W-:Y:S01]  /*08c0*/  STS [R27], R6 ;  /* 0x000000061b007388 */ /* 0x0201e20000000800 */
[-C--:B------:R-:W-:Y:S02]  /*08d0*/  LEA R0, R3, R2.reuse, 0x2 ;  /* 0x0000000203007211 */ /* 0x080fe400078e10ff */
[-C--:B-1----:R-:W-:Y:S01]  /*08e0*/  LEA R4, R17, R2.reuse, 0x2 ;  /* 0x0000000211047211 */ /* 0x082fe200078e10ff */
[----:B------:R0:W-:Y:S01]  /*08f0*/  STS [R20], R7 ;  /* 0x0000000714007388 */ /* 0x0001e20000000800 */
[-C--:B--2---:R-:W-:Y:S02]  /*0900*/  LEA R5, R9, R2.reuse, 0x2 ;  /* 0x0000000209057211 */ /* 0x084fe400078e10ff */
[----:B------:R-:W-:-:S03]  /*0910*/  LEA R9, R21, R2, 0x2 ;  /* 0x0000000215097211 */ /* 0x000fc600078e10ff */
[----:B------:R0:W-:Y:S04]  /*0920*/  STS [R5], R10 ;  /* 0x0000000a05007388 */ /* 0x0001e80000000800 */
[----:B------:R0:W-:Y:S04]  /*0930*/  STS [R4], R11 ;  /* 0x0000000b04007388 */ /* 0x0001e80000000800 */
[----:B------:R0:W-:Y:S04]  /*0940*/  STS [R9], R12 ;  /* 0x0000000c09007388 */ /* 0x0001e80000000800 */
[----:B------:R0:W-:Y:S04]  /*0950*/  @!P0 STS [R19+0x1d800], R14 ;  /* 0x01d8000e13008388 */ /* 0x0001e80000000800 */
[----:B------:R0:W-:Y:S04]  /*0960*/  STS [R0+0x84c], R13 ;  /* 0x00084c0d00007388 */ /* 0x0001e80000000800 */
[----:B------:R0:W-:Y:S01]  /*0970*/  @!P1 STS [R0+0x94c], R15 ;  /* 0x00094c0f00009388 */ /* 0x0001e20000000800 */
[----:B------:R-:W-:Y:S06]  /*0980*/  BAR.SYNC.DEFER_BLOCKING 0x0 ;  /* 0x0000000000007b1d */ /* 0x000fec0000010000 */
[----:B------:R-:W-:Y:S05]  /*0990*/  @P2 EXIT ;  /* 0x000000000000294d */ /* 0x000fea0003800000 */
[----:B0-----:R-:W-:Y:S01]  /*09a0*/  LDS R27, [R0] ;  /* 0x00000000001b7984 */ /* 0x001fe20000000800 */
[----:B------:R-:W0:Y:S03]  /*09b0*/  LDCU.64 UR6, c[0x0][0x3a0] ;  /* 0x00007400ff0677ac */ /* 0x000e260008000a00 */
[----:B------:R-:W1:Y:S04]  /*09c0*/  LDS.128 R8, [R2+0x850] ;  /* 0x0008500002087984 */ /* 0x000e680000000c00 */
[----:B------:R-:W-:Y:S04]  /*09d0*/  LDS R25, [R0+0xec] ;  /* 0x0000ec0000197984 */ /* 0x000fe80000000800 */
[----:B------:R-:W2:Y:S04]  /*09e0*/  LDS.128 R12, [R2+0x870] ;  /* 0x00087000020c7984 */ /* 0x000ea80000000c00 */
[----:B------:R-:W3:Y:S04]  /*09f0*/  LDS R26, [R2+0x84c] ;  /* 0x00084c00021a7984 */ /* 0x000ee80000000800 */
[----:B------:R-:W4:Y:S04]  /*0a00*/  LDS.128 R4, [R2+0x860] ;  /* 0x0008600002047984 */ /* 0x000f280000000c00 */
[----:B------:R-:W5:Y:S04]  /*0a10*/  LDS.128 R16, [R2+0x880] ;  /* 0x0008800002107984 */ /* 0x000f680000000c00 */
[----:B------:R-:W0:Y:S01]  /*0a20*/  LDS.128 R20, [R2+0x890] ;  /* 0x0008900002147984 */ /* 0x000e220000000c00 */
[C---:B-1----:R-:W-:Y:S01]  /*0a30*/  FFMA R9, R27.reuse, R9, RZ ;  /* 0x000000091b097223 */ /* 0x042fe200000000ff */
[C---:B------:R-:W-:Y:S01]  /*0a40*/  FFMA R8, R27.reuse, R8, RZ ;  /* 0x000000081b087223 */ /* 0x040fe200000000ff */
[C---:B------:R-:W-:Y:S01]  /*0a50*/  FFMA R10, R27.reuse, R10, RZ ;  /* 0x0000000a1b0a7223 */ /* 0x040fe200000000ff */
[----:B------:R-:W-:Y:S01]  /*0a60*/  FFMA R28, R27, R11, RZ ;  /* 0x0000000b1b1c7223 */ /* 0x000fe200000000ff */
[C---:B--2---:R-:W-:Y:S01]  /*0a70*/  FFMA R14, R25.reuse, R14, R9 ;  /* 0x0000000e190e7223 */ /* 0x044fe20000000009 */
[C---:B------:R-:W-:Y:S01]  /*0a80*/  FFMA R13, R25.reuse, R13, R8 ;  /* 0x0000000d190d7223 */ /* 0x040fe20000000008 */
[----:B------:R-:W-:Y:S01]  /*0a90*/  FFMA R15, R25, R15, R10 ;  /* 0x0000000f190f7223 */ /* 0x000fe2000000000a */
[----:B---3--:R-:W-:-:S02]  /*0aa0*/  FFMA R9, R27, R26, RZ ;  /* 0x0000001a1b097223 */ /* 0x008fc400000000ff */
[----:B------:R-:W1:Y:S02]  /*0ab0*/  LDS R26, [R0+0x1d8] ;  /* 0x0001d800001a7984 */ /* 0x000e640000000800 */
[----:B------:R-:W-:Y:S01]  /*0ac0*/  FFMA R12, R25, R12, R9 ;  /* 0x0000000c190c7223 */ /* 0x000fe20000000009 */
[C---:B----4-:R-:W-:Y:S01]  /*0ad0*/  FFMA R10, R27.reuse, R4, RZ ;  /* 0x000000041b0a7223 */ /* 0x050fe200000000ff */
[C---:B------:R-:W-:Y:S01]  /*0ae0*/  FFMA R9, R27.reuse, R5, RZ ;  /* 0x000000051b097223 */ /* 0x040fe200000000ff */
[C---:B------:R-:W-:Y:S01]  /*0af0*/  FFMA R8, R27.reuse, R6, RZ ;  /* 0x000000061b087223 */ /* 0x040fe200000000ff */
[----:B------:R-:W-:Y:S01]  /*0b00*/  FFMA R11, R27, R7, RZ ;  /* 0x000000071b0b7223 */ /* 0x000fe200000000ff */
[C---:B-----5:R-:W-:Y:S01]  /*0b10*/  FFMA R27, R25.reuse, R17, R10 ;  /* 0x00000011191b7223 */ /* 0x060fe2000000000a */
[----:B------:R-:W2:Y:S01]  /*0b20*/  LDS.128 R4, [R2+0x8a0] ;  /* 0x0008a00002047984 */ /* 0x000ea20000000c00 */
[C---:B------:R-:W-:Y:S01]  /*0b30*/  FFMA R18, R25.reuse, R18, R9 ;  /* 0x0000001219127223 */ /* 0x040fe20000000009 */
[C---:B------:R-:W-:Y:S01]  /*0b40*/  FFMA R19, R25.reuse, R19, R8 ;  /* 0x0000001319137223 */ /* 0x040fe20000000008 */
[C---:B0-----:R-:W-:Y:S01]  /*0b50*/  FFMA R20, R25.reuse, R20, R11 ;  /* 0x0000001419147223 */ /* 0x041fe2000000000b */
[----:B------:R-:W-:Y:S01]  /*0b60*/  LDS R17, [R0+0x2c4] ;  /* 0x0002c40000117984 */ /* 0x000fe20000000800 */
[----:B------:R-:W-:-:S03]  /*0b70*/  FFMA R16, R25, R16, R28 ;  /* 0x0000001019107223 */ /* 0x000fc6000000001c */
[----:B------:R-:W0:Y:S01]  /*0b80*/  LDS.128 R8, [R2+0x8b0] ;  /* 0x0008b00002087984 */ /* 0x000e220000000c00 */
[----:B-1----:R-:W-:Y:S01]  /*0b90*/  FFMA R28, R21, R26, R12 ;  /* 0x0000001a151c7223 */ /* 0x002fe2000000000c */
[C---:B------:R-:W-:Y:S01]  /*0ba0*/  FFMA R21, R26.reuse, R22, R13 ;  /* 0x000000161a157223 */ /* 0x040fe2000000000d */
[C---:B------:R-:W-:Y:S01]  /*0bb0*/  FFMA R25, R26.reuse, R23, R14 ;  /* 0x000000171a197223 */ /* 0x040fe2000000000e */
[C---:B--2---:R-:W-:Y:S01]  /*0bc0*/  FFMA R22, R26.reuse, R4, R15 ;  /* 0x000000041a167223 */ /* 0x044fe2000000000f */
[C---:B------:R-:W-:Y:S01]  /*0bd0*/  FFMA R23, R26.reuse, R5, R16 ;  /* 0x000000051a177223 */ /* 0x040fe20000000010 */
[----:B------:R-:W1:Y:S01]  /*0be0*/  LDS.128 R12, [R2+0x8c0] ;  /* 0x0008c000020c7984 */ /* 0x000e620000000c00 */
[C---:B------:R-:W-:Y:S01]  /*0bf0*/  FFMA R27, R26.reuse, R6, R27 ;  /* 0x000000061a1b7223 */ /* 0x040fe2000000001b */
[C---:B------:R-:W-:Y:S02]  /*0c00*/  FFMA R29, R26.reuse, R7, R18 ;  /* 0x000000071a1d7223 */ /* 0x040fe40000000012 */
[----:B------:R-:W2:Y:S01]  /*0c10*/  LDS.128 R4, [R2+0x8d0] ;  /* 0x0008d00002047984 */ /* 0x000ea20000000c00 */
[C---:B0-----:R-:W-:Y:S01]  /*0c20*/  FFMA R16, R26.reuse, R8, R19 ;  /* 0x000000081a107223 */ /* 0x041fe20000000013 */
[----:B------:R-:W-:-:S02]  /*0c30*/  FFMA R19, R26, R9, R20 ;  /* 0x000000091a137223 */ /* 0x000fc40000000014 */
[----:B------:R-:W0:Y:S01]  /*0c40*/  LDS R18, [R0+0x3b0] ;  /* 0x0003b00000127984 */ /* 0x000e220000000800 */
[C---:B------:R-:W-:Y:S01]  /*0c50*/  FFMA R28, R17.reuse, R10, R28 ;  /* 0x0000000a111c7223 */ /* 0x040fe2000000001c */
[C---:B------:R-:W-:Y:S02]  /*0c60*/  FFMA R26, R17.reuse, R11, R21 ;  /* 0x0000000b111a7223 */ /* 0x040fe40000000015 */
[----:B------:R-:W3:Y:S01]  /*0c70*/  LDS.128 R8, [R2+0x8e0] ;  /* 0x0008e00002087984 */ /* 0x000ee20000000c00 */
[C---:B-1----:R-:W-:Y:S01]  /*0c80*/  FFMA R20, R17.reuse, R12, R25 ;  /* 0x0000000c11147223 */ /* 0x042fe20000000019 */
[C---:B------:R-:W-:Y:S01]  /*0c90*/  FFMA R21, R17.reuse, R13, R22 ;  /* 0x0000000d11157223 */ /* 0x040fe20000000016 */
[C---:B------:R-:W-:Y:S01]  /*0ca0*/  FFMA R23, R17.reuse, R14, R23 ;  /* 0x0000000e11177223 */ /* 0x040fe20000000017 */
[C---:B------:R-:W-:Y:S01]  /*0cb0*/  FFMA R27, R17.reuse, R15, R27 ;  /* 0x0000000f111b7223 */ /* 0x040fe2000000001b */
[C---:B--2---:R-:W-:Y:S01]  /*0cc0*/  FFMA R25, R17.reuse, R5, R16 ;  /* 0x0000000511197223 */ /* 0x044fe20000000010 */
[----:B------:R-:W1:Y:S01]  /*0cd0*/  LDS.128 R12, [R2+0x8f0] ;  /* 0x0008f000020c7984 */ /* 0x000e620000000c00 */
[C---:B------:R-:W-:Y:S01]  /*0ce0*/  FFMA R22, R17.reuse, R4, R29 ;  /* 0x0000000411167223 */ /* 0x040fe2000000001d */
[----:B------:R-:W-:Y:S01]  /*0cf0*/  FFMA R16, R17, R6, R19 ;  /* 0x0000000611107223 */ /* 0x000fe20000000013 */
[C---:B0-----:R-:W-:Y:S01]  /*0d00*/  FFMA R28, R18.reuse, R7, R28 ;  /* 0x00000007121c7223 */ /* 0x041fe2000000001c */
[----:B------:R-:W-:Y:S01]  /*0d10*/  LDS R17, [R0+0x49c] ;  /* 0x00049c0000117984 */ /* 0x000fe20000000800 */
[----:B---3--:R-:W-:-:S03]  /*0d20*/  FFMA R26, R18, R8, R26 ;  /* 0x00000008121a7223 */ /* 0x008fc6000000001a */
[----:B------:R-:W0:Y:S01]  /*0d30*/  LDS.128 R4, [R2+0x900] ;  /* 0x0009000002047984 */ /* 0x000e220000000c00 */
[C---:B------:R-:W-:Y:S01]  /*0d40*/  FFMA R19, R18.reuse, R9, R20 ;  /* 0x0000000912137223 */ /* 0x040fe20000000014 */
[C---:B------:R-:W-:Y:S01]  /*0d50*/  FFMA R21, R18.reuse, R10, R21 ;  /* 0x0000000a12157223 */ /* 0x040fe20000000015 */
[C---:B------:R-:W-:Y:S02]  /*0d60*/  FFMA R29, R18.reuse, R11, R23 ;  /* 0x0000000b121d7223 */ /* 0x040fe40000000017 */
[----:B------:R-:W2:Y:S01]  /*0d70*/  LDS.128 R8, [R2+0x910] ;  /* 0x0009100002087984 */ /* 0x000ea20000000c00 */
[C---:B-1----:R-:W-:Y:S01]  /*0d80*/  FFMA R20, R18.reuse, R12, R27 ;  /* 0x0000000c12147223 */ /* 0x042fe2000000001b */
[C---:B------:R-:W-:Y:S01]  /*0d90*/  FFMA R23, R18.reuse, R13, R22 ;  /* 0x0000000d12177223 */ /* 0x040fe20000000016 */
[C---:B------:R-:W-:Y:S01]  /*0da0*/  FFMA R22, R18.reuse, R14, R25 ;  /* 0x0000000e12167223 */ /* 0x040fe20000000019 */
[----:B------:R-:W-:Y:S02]  /*0db0*/  FFMA R27, R18, R15, R16 ;  /* 0x0000000f121b7223 */ /* 0x000fe40000000010 */
[----:B------:R-:W1:Y:S01]  /*0dc0*/  LDS.128 R12, [R2+0x920] ;  /* 0x00092000020c7984 */ /* 0x000e620000000c00 */
[C---:B0-----:R-:W-:Y:S01]  /*0dd0*/  FFMA R28, R17.reuse, R4, R28 ;  /* 0x00000004111c7223 */ /* 0x041fe2000000001c */
[C---:B------:R-:W-:Y:S01]  /*0de0*/  FFMA R25, R17.reuse, R5, R26 ;  /* 0x0000000511197223 */ /* 0x040fe2000000001a */
[C---:B------:R-:W-:Y:S01]  /*0df0*/  FFMA R18, R17.reuse, R6, R19 ;  /* 0x0000000611127223 */ /* 0x040fe20000000013 */
[C---:B------:R-:W-:Y:S01]  /*0e00*/  FFMA R21, R17.reuse, R7, R21 ;  /* 0x0000000711157223 */ /* 0x040fe20000000015 */
[----:B------:R-:W0:Y:S01]  /*0e10*/  LDS R16, [R0+0x588] ;  /* 0x0005880000107984 */ /* 0x000e220000000800 */
[C---:B--2---:R-:W-:Y:S01]  /*0e20*/  FFMA R26, R17.reuse, R8, R29 ;  /* 0x00000008111a7223 */ /* 0x044fe2000000001d */
[C---:B------:R-:W-:Y:S01]  /*0e30*/  FFMA R29, R17.reuse, R9, R20 ;  /* 0x00000009111d7223 */ /* 0x040fe20000000014 */
[C---:B------:R-:W-:Y:S01]  /*0e40*/  FFMA R20, R17.reuse, R10, R23 ;  /* 0x0000000a11147223 */ /* 0x040fe20000000017 */
[----:B------:R-:W2:Y:S01]  /*0e50*/  LDS.128 R4, [R2+0x930] ;  /* 0x0009300002047984 */ /* 0x000ea20000000c00 */
[----:B------:R-:W3:Y:S01]  /*0e60*/  LDC R23, c[0x0][0x3a8] ;  /* 0x0000ea00ff177b82 */ /* 0x000ee20000000800 */
[----:B------:R-:W-:-:S02]  /*0e70*/  FFMA R19, R17, R11, R22 ;  /* 0x0000000b11137223 */ /* 0x000fc40000000016 */
[----:B------:R-:W4:Y:S01]  /*0e80*/  LDS.128 R8, [R2+0x940] ;  /* 0x0009400002087984 */ /* 0x000f220000000c00 */
[----:B---3--:R-:W-:Y:S02]  /*0e90*/  IMAD R24, R24, 0x1f8, R23 ;  /* 0x000001f818187824 */ /* 0x008fe400078e0217 */
[----:B-1----:R-:W-:-:S03]  /*0ea0*/  FFMA R22, R17, R12, R27 ;  /* 0x0000000c11167223 */ /* 0x002fc6000000001b */
[----:B------:R-:W-:Y:S01]  /*0eb0*/  IADD3 R24, P0, PT, R24, R3, RZ ;  /* 0x0000000318187210 */ /* 0x000fe20007f1e0ff */
[----:B------:R-:W1:Y:S03]  /*0ec0*/  LDS R17, [R0+0x674] ;  /* 0x0006740000117984 */ /* 0x000e660000000800 */
[----:B------:R-:W-:Y:S01]  /*0ed0*/  IADD3.X R3, PT, PT, RZ, RZ, RZ, P0, !PT ;  /* 0x000000ffff037210 */ /* 0x000fe200007fe4ff */
[----:B0-----:R-:W-:Y:S01]  /*0ee0*/  FFMA R28, R13, R16, R28 ;  /* 0x000000100d1c7223 */ /* 0x001fe2000000001c */
[C---:B------:R-:W-:Y:S01]  /*0ef0*/  FFMA R25, R16.reuse, R14, R25 ;  /* 0x0000000e10197223 */ /* 0x040fe20000000019 */
[----:B------:R-:W-:Y:S01]  /*0f00*/  FFMA R18, R16, R15, R18 ;  /* 0x0000000f10127223 */ /* 0x000fe20000000012 */
[----:B------:R-:W-:Y:S01]  /*0f10*/  LEA R30, P0, R24, UR6, 0x2 ;  /* 0x00000006181e7c11 */ /* 0x000fe2000f8010ff */
[C---:B--2---:R-:W-:Y:S01]  /*0f20*/  FFMA R27, R16.reuse, R5, R26 ;  /* 0x00000005101b7223 */ /* 0x044fe2000000001a */
[C---:B------:R-:W-:Y:S01]  /*0f30*/  FFMA R21, R16.reuse, R4, R21 ;  /* 0x0000000410157223 */ /* 0x040fe20000000015 */
[C---:B------:R-:W-:Y:S01]  /*0f40*/  FFMA R26, R16.reuse, R6, R29 ;  /* 0x00000006101a7223 */ /* 0x040fe2000000001d */
[----:B------:R-:W0:Y:S01]  /*0f50*/  LDS.128 R12, [R2+0x950] ;  /* 0x00095000020c7984 */ /* 0x000e220000000c00 */
[----:B------:R-:W-:Y:S01]  /*0f60*/  FFMA R23, R16, R7, R20 ;  /* 0x0000000710177223 */ /* 0x000fe20000000014 */
[----:B------:R-:W-:Y:S01]  /*0f70*/  LEA.HI.X R31, R24, UR7, R3, 0x2, P0 ;  /* 0x00000007181f7c11 */ /* 0x000fe200080f1403 */
[C---:B----4-:R-:W-:Y:S01]  /*0f80*/  FFMA R8, R16.reuse, R8, R19 ;  /* 0x0000000810087223 */ /* 0x050fe20000000013 */
[----:B------:R-:W2:Y:S01]  /*0f90*/  LDS.128 R4, [R2+0x960] ;  /* 0x0009600002047984 */ /* 0x000ea20000000c00 */
[----:B------:R-:W-:-:S03]  /*0fa0*/  FFMA R9, R16, R9, R22 ;  /* 0x0000000910097223 */ /* 0x000fc60000000016 */
[----:B------:R-:W3:Y:S04]  /*0fb0*/  LDG.E R3, desc[UR4][R30.64] ;  /* 0x000000041e037981 */ /* 0x000ee8000c1e1900 */
[----:B------:R-:W4:Y:S04]  /*0fc0*/  LDG.E R16, desc[UR4][R30.64+0x2a0] ;  /* 0x0002a0041e107981 */ /* 0x000f28000c1e1900 */
[----:B------:R-:W5:Y:S04]  /*0fd0*/  LDG.E R24, desc[UR4][R30.64+0x460] ;  /* 0x000460041e187981 */ /* 0x000f68000c1e1900 */
[----:B------:R-:W5:Y:S01]  /*0fe0*/  LDG.E R22, desc[UR4][R30.64+0x620] ;  /* 0x000620041e167981 */ /* 0x000f62000c1e1900 */
[C---:B-1----:R-:W-:Y:S01]  /*0ff0*/  FFMA R28, R17.reuse, R10, R28 ;  /* 0x0000000a111c7223 */ /* 0x042fe2000000001c */
[----:B------:R-:W-:-:S02]  /*1000*/  FFMA R25, R17, R11, R25 ;  /* 0x0000000b11197223 */ /* 0x000fc40000000019 */
[----:B------:R-:W5:Y:S04]  /*1010*/  LDG.E R10, desc[UR4][R30.64+0x1c0] ;  /* 0x0001c0041e0a7981 */ /* 0x000f68000c1e1900 */
[----:B------:R-:W5:Y:S01]  /*1020*/  LDG.E R11, desc[UR4][R30.64+0xe0] ;  /* 0x0000e0041e0b7981 */ /* 0x000f62000c1e1900 */
[C---:B0-----:R-:W-:Y:S01]  /*1030*/  FFMA R19, R17.reuse, R15, R26 ;  /* 0x0000000f11137223 */ /* 0x041fe2000000001a */
[C---:B------:R-:W-:Y:S01]  /*1040*/  FFMA R12, R17.reuse, R12, R18 ;  /* 0x0000000c110c7223 */ /* 0x040fe20000000012 */
[C---:B------:R-:W-:Y:S01]  /*1050*/  FFMA R13, R17.reuse, R13, R21 ;  /* 0x0000000d110d7223 */ /* 0x040fe20000000015 */
[----:B------:R-:W5:Y:S01]  /*1060*/  LDG.E R18, desc[UR4][R30.64+0x380] ;  /* 0x000380041e127981 */ /* 0x000f62000c1e1900 */
[----:B--2---:R-:W-:-:S03]  /*1070*/  FFMA R26, R17, R4, R23 ;  /* 0x00000004111a7223 */ /* 0x004fc60000000017 */
[----:B------:R-:W2:Y:S04]  /*1080*/  LDG.E R23, desc[UR4][R30.64+0x540] ;  /* 0x000540041e177981 */ /* 0x000ea8000c1e1900 */
[----:B------:R-:W2:Y:S01]  /*1090*/  LDG.E R21, desc[UR4][R30.64+0x700] ;  /* 0x000700041e157981 */ /* 0x000ea2000c1e1900 */
[----:B------:R-:W-:-:S03]  /*10a0*/  FFMA R20, R17, R14, R27 ;  /* 0x0000000e11147223 */ /* 0x000fc6000000001b */
[----:B------:R-:W0:Y:S01]  /*10b0*/  LDS R27, [R0+0x760] ;  /* 0x00076000001b7984 */ /* 0x000e220000000800 */
[C---:B------:R-:W-:Y:S01]  /*10c0*/  FFMA R29, R17.reuse, R5, R8 ;  /* 0x00000005111d7223 */ /* 0x040fe20000000008 */
[----:B------:R-:W-:Y:S01]  /*10d0*/  FFMA R8, R17, R6, R9 ;  /* 0x0000000611087223 */ /* 0x000fe20000000009 */
[C---:B0-----:R-:W-:Y:S02]  /*10e0*/  FFMA R28, R27.reuse, R7, R28 ;  /* 0x000000071b1c7223 */ /* 0x041fe4000000001c */
[----:B------:R-:W0:Y:S02]  /*10f0*/  LDS.128 R4, [R2+0x970] ;  /* 0x0009700002047984 */ /* 0x000e240000000c00 */
[C---:B0-----:R-:W-:Y:S01]  /*1100*/  FFMA R5, R27.reuse, R5, R12 ;  /* 0x000000051b057223 */ /* 0x041fe2000000000c */
[C---:B------:R-:W-:Y:S02]  /*1110*/  FFMA R9, R27.reuse, R6, R13 ;  /* 0x000000061b097223 */ /* 0x040fe4000000000d */
[----:B------:R-:W0:Y:S01]  /*1120*/  LDS.128 R12, [R2+0x980] ;  /* 0x00098000020c7984 */ /* 0x000e220000000c00 */
[C---:B------:R-:W-:Y:S01]  /*1130*/  FFMA R4, R27.reuse, R4, R25 ;  /* 0x000000041b047223 */ /* 0x040fe20000000019 */
[C---:B------:R-:W-:Y:S01]  /*1140*/  FFMA R7, R27.reuse, R7, R20 ;  /* 0x000000071b077223 */ /* 0x040fe20000000014 */
[C---:B0-----:R-:W-:Y:S01]  /*1150*/  FFMA R19, R27.reuse, R12, R19 ;  /* 0x0000000c1b137223 */ /* 0x041fe20000000013 */
[C---:B------:R-:W-:Y:S01]  /*1160*/  FFMA R26, R27.reuse, R13, R26 ;  /* 0x0000000d1b1a7223 */ /* 0x040fe2000000001a */
[C---:B------:R-:W-:Y:S01]  /*1170*/  FFMA R29, R27.reuse, R14, R29 ;  /* 0x0000000e1b1d7223 */ /* 0x040fe2000000001d */
[----:B------:R-:W-:Y:S01]  /*1180*/  FFMA R8, R27, R15, R8 ;  /* 0x0000000f1b087223 */ /* 0x000fe20000000008 */
[----:B---3--:R-:W-:Y:S01]  /*1190*/  FADD R3, R28, R3 ;  /* 0x000000031c037221 */ /* 0x008fe20000000000 */
[----:B----4-:R-:W-:Y:S01]  /*11a0*/  FADD R9, R9, R16 ;  /* 0x0000001009097221 */ /* 0x010fe20000000000 */
[----:B-----5:R-:W-:Y:S01]  /*11b0*/  FADD R19, R19, R24 ;  /* 0x0000001813137221 */ /* 0x020fe20000000000 */
[----:B------:R-:W-:-:S02]  /*11c0*/  FADD R29, R29, R22 ;  /* 0x000000161d1d7221 */ /* 0x000fc40000000000 */
[----:B------:R-:W-:Y:S04]  /*11d0*/  STG.E desc[UR4][R30.64], R3 ;  /* 0x000000031e007986 */ /* 0x000fe8000c101904 */
[----:B------:R-:W-:Y:S01]  /*11e0*/  STG.E desc[UR4][R30.64+0x2a0], R9 ;  /* 0x0002a0091e007986 */ /* 0x000fe2000c101904 */
[----:B------:R-:W-:Y:S01]  /*11f0*/  FADD R5, R5, R10 ;  /* 0x0000000a05057221 */ /* 0x000fe20000000000 */
[----:B------:R-:W-:-:S04]  /*1200*/  FADD R11, R4, R11 ;  /* 0x0000000b040b7221 */ /* 0x000fc80000000000 */
[----:B------:R-:W-:Y:S01]  /*1210*/  STG.E desc[UR4][R30.64+0x1c0], R5 ;  /* 0x0001c0051e007986 */ /* 0x000fe2000c101904 */
[----:B------:R-:W-:Y:S01]  /*1220*/  FADD R7, R7, R18 ;  /* 0x0000001207077221 */ /* 0x000fe20000000000 */
[----:B--2---:R-:W-:Y:S01]  /*1230*/  FADD R23, R26, R23 ;  /* 0x000000171a177221 */ /* 0x004fe20000000000 */
[----:B------:R-:W-:Y:S01]  /*1240*/  FADD R21, R8, R21 ;  /* 0x0000001508157221 */ /* 0x000fe20000000000 */
[----:B------:R-:W-:Y:S04]  /*1250*/  STG.E desc[UR4][R30.64+0xe0], R11 ;  /* 0x0000e00b1e007986 */ /* 0x000fe8000c101904 */
[----:B------:R-:W-:Y:S04]  /*1260*/  STG.E desc[UR4][R30.64+0x380], R7 ;  /* 0x000380071e007986 */ /* 0x000fe8000c101904 */
[----:B------:R-:W-:Y:S04]  /*1270*/  STG.E desc[UR4][R30.64+0x460], R19 ;  /* 0x000460131e007986 */ /* 0x000fe8000c101904 */
[----:B------:R-:W-:Y:S04]  /*1280*/  STG.E desc[UR4][R30.64+0x540], R23 ;  /* 0x000540171e007986 */ /* 0x000fe8000c101904 */
[----:B------:R-:W-:Y:S04]  /*1290*/  STG.E desc[UR4][R30.64+0x620], R29 ;  /* 0x0006201d1e007986 */ /* 0x000fe8000c101904 */
[----:B------:R-:W-:Y:S01]  /*12a0*/  STG.E desc[UR4][R30.64+0x700], R21 ;  /* 0x000700151e007986 */ /* 0x000fe2000c101904 */
[----:B------:R-:W-:Y:S05]  /*12b0*/  EXIT ;  /* 0x000000000000794d */ /* 0x000fea0003800000 */
.L_x_7:
        /* <DEDUP_REMOVED lines=12> */
.L_x_9:


//--------------------- .nv.shared._Z69kernel_sgemm_T_T_m9_n9_k56_lda9_ldb9_ldc56_alpha_1_beta_1_sss_2da3af1PKfiS0_iPfijPj --------------------------
	.section	.nv.shared._Z69kernel_sgemm_T_T_m9_n9_k56_lda9_ldb9_ldc56_alpha_1_beta_1_sss_2da3af1PKfiS0_iPfijPj,"aw",@nobits
	.sectionflags	@""
	.align	8
.nv.shared._Z69kernel_sgemm_T_T_m9_n9_k56_lda9_ldb9_ldc56_alpha_1_beta_1_sss_2da3af1PKfiS0_iPfijPj:
	.zero		3248


//--------------------- .nv.shared.reserved.0     --------------------------
	.section	.nv.shared.reserved.0,"aw",@nobits
	.weak		__nv_reservedSMEM_offset_0_alias
	.size		__nv_reservedSMEM_offset_0_alias, 0, 64
	.other		__nv_reservedSMEM_offset_0_alias,@"STO_CUDA_RESERVED_SHARED STV_DEFAULT"
__nv_reservedSMEM_offset_0_alias:
	.zero		0
	.zero		64


//--------------------- .nv.shared._Z69kernel_sgemm_T_T_m9_n9_k56_lda9_ldb9_ldc56_alpha_1_beta_1_sss_0b51dc0PKfiS0_iPfijPj --------------------------
	.section	.nv.shared._Z69kernel_sgemm_T_T_m9_n9_k56_lda9_ldb9_ldc56_alpha_1_beta_1_sss_0b51dc0PKfiS0_iPfijPj,"aw",@nobits
	.sectionflags	@""
	.align	8
.nv.shared._Z69kernel_sgemm_T_T_m9_n9_k56_lda9_ldb9_ldc56_alpha_1_beta_1_sss_0b51dc0PKfiS0_iPfijPj:
	.zero		3472


//--------------------- .nv.constant0._Z69kernel_sgemm_T_T_m9_n9_k56_lda9_ldb9_ldc56_alpha_1_beta_1_sss_2da3af1PKfiS0_iPfijPj --------------------------
	.section	.nv.constant0._Z69kernel_sgemm_T_T_m9_n9_k56_lda9_ldb9_ldc56_alpha_1_beta_1_sss_2da3af1PKfiS0_iPfijPj,"a",@progbits
	.sectionflags	@""
	.align	4
.nv.constant0._Z69kernel_sgemm_T_T_m9_n9_k56_lda9_ldb9_ldc56_alpha_1_beta_1_sss_2da3af1PKfiS0_iPfijPj:
	.zero		952


//--------------------- .nv.constant0._Z69kernel_sgemm_T_T_m9_n9_k56_lda9_ldb9_ldc56_alpha_1_beta_1_sss_0b51dc0PKfiS0_iPfijPj --------------------------
	.section	.nv.constant0._Z69kernel_sgemm_T_T_m9_n9_k56_lda9_ldb9_ldc56_alpha_1_beta_1_sss_0b51dc0PKfiS0_iPfijPj,"a",@progbits
	.sectionflags	@""
	.align	4
.nv.constant0._Z69kernel_sgemm_T_T_m9_n9_k56_lda9_ldb9_ldc56_alpha_1_beta_1_sss_0b51dc0PKfiS0_iPfijPj:
	.zero		952


//--------------------- SYMBOLS --------------------------

	.type		.nv.reservedSmem.offset0,@object
	.size		.nv.reservedSmem.offset0,0x4
	.type		.nv.reservedSmem.cap,@object
	.size		.nv.reservedSmem.cap,0x4
